	.headerflags	@"EF_CUDA_TEXMODE_UNIFIED EF_CUDA_64BIT_ADDRESS EF_CUDA_ACCELERATORS EF_CUDA_SM90 EF_CUDA_VIRTUAL_SM(EF_CUDA_SM90)"
	.elftype	@"ET_EXEC"


//--------------------- .nv.info                  --------------------------
	.section	.nv.info,"",@"SHT_CUDA_INFO"
	.align	4


	//----- nvinfo : EIATTR_REGCOUNT
	.align		4
        /*0000*/ 	.byte	0x04, 0x2f
        /*0002*/ 	.short	(.L_1 - .L_0)
	.align		4
.L_0:
        /*0004*/ 	.word	index@(triton_poi_fused__unsafe_index_add_convolution_mul_relu_sub_36)
        /*0008*/ 	.word	0x00000040


	//----- nvinfo : EIATTR_MIN_STACK_SIZE
	.align		4
.L_1:
        /*000c*/ 	.byte	0x04, 0x12
        /*000e*/ 	.short	(.L_3 - .L_2)
	.align		4
.L_2:
        /*0010*/ 	.word	index@(triton_poi_fused__unsafe_index_add_convolution_mul_relu_sub_36)
        /*0014*/ 	.word	0x00000000


	//----- nvinfo : EIATTR_FRAME_SIZE
	.align		4
.L_3:
        /*0018*/ 	.byte	0x04, 0x11
        /*001a*/ 	.short	(.L_5 - .L_4)
	.align		4
.L_4:
        /*001c*/ 	.word	index@(triton_poi_fused__unsafe_index_add_convolution_mul_relu_sub_36)
        /*0020*/ 	.word	0x00000000


	//----- nvinfo : EIATTR_MIN_STACK_SIZE
	.align		4
.L_5:
        /*0024*/ 	.byte	0x04, 0x12
        /*0026*/ 	.short	(.L_7 - .L_6)
	.align		4
.L_6:
        /*0028*/ 	.word	index@(triton_poi_fused__unsafe_index_add_convolution_mul_relu_sub_36)
        /*002c*/ 	.word	0x00000000
.L_7:


//--------------------- .nv.info.triton_poi_fused__unsafe_index_add_convolution_mul_relu_sub_36 --------------------------
	.section	.nv.info.triton_poi_fused__unsafe_index_add_convolution_mul_relu_sub_36,"",@"SHT_CUDA_INFO"
	.sectionflags	@""
	.align	4


	//----- nvinfo : EIATTR_CUDA_API_VERSION
	.align		4
        /*0000*/ 	.byte	0x04, 0x37
        /*0002*/ 	.short	(.L_9 - .L_8)
.L_8:
        /*0004*/ 	.word	0x0000007c


	//----- nvinfo : EIATTR_KPARAM_INFO
	.align		4
.L_9:
        /*0008*/ 	.byte	0x04, 0x17
        /*000a*/ 	.short	(.L_11 - .L_10)
.L_10:
        /*000c*/ 	.word	0x00000000
        /*0010*/ 	.short	0x000d
        /*0012*/ 	.short	0x0068
        /*0014*/ 	.byte	0x00, 0xf0, 0x11, 0x00


	//----- nvinfo : EIATTR_KPARAM_INFO
	.align		4
.L_11:
        /*0018*/ 	.byte	0x04, 0x17
        /*001a*/ 	.short	(.L_13 - .L_12)
.L_12:
        /*001c*/ 	.word	0x00000000
        /*0020*/ 	.short	0x000c
        /*0022*/ 	.short	0x0060
        /*0024*/ 	.byte	0x00, 0xf4, 0x21, 0x00


	//----- nvinfo : EIATTR_KPARAM_INFO
	.align		4
.L_13:
        /*0028*/ 	.byte	0x04, 0x17
        /*002a*/ 	.short	(.L_15 - .L_14)
.L_14:
        /*002c*/ 	.word	0x00000000
        /*0030*/ 	.short	0x000b
        /*0032*/ 	.short	0x0058
        /*0034*/ 	.byte	0x00, 0xf4, 0x21, 0x00


	//----- nvinfo : EIATTR_KPARAM_INFO
	.align		4
.L_15:
        /*0038*/ 	.byte	0x04, 0x17
        /*003a*/ 	.short	(.L_17 - .L_16)
.L_16:
        /*003c*/ 	.word	0x00000000
        /*0040*/ 	.short	0x000a
        /*0042*/ 	.short	0x0050
        /*0044*/ 	.byte	0x00, 0xf4, 0x21, 0x00


	//----- nvinfo : EIATTR_KPARAM_INFO
	.align		4
.L_17:
        /*0048*/ 	.byte	0x04, 0x17
        /*004a*/ 	.short	(.L_19 - .L_18)
.L_18:
        /*004c*/ 	.word	0x00000000
        /*0050*/ 	.short	0x0009
        /*0052*/ 	.short	0x0048
        /*0054*/ 	.byte	0x00, 0xf4, 0x21, 0x00


	//----- nvinfo : EIATTR_KPARAM_INFO
	.align		4
.L_19:
        /*0058*/ 	.byte	0x04, 0x17
        /*005a*/ 	.short	(.L_21 - .L_20)
.L_20:
        /*005c*/ 	.word	0x00000000
        /*0060*/ 	.short	0x0008
        /*0062*/ 	.short	0x0040
        /*0064*/ 	.byte	0x00, 0xf4, 0x21, 0x00


	//----- nvinfo : EIATTR_KPARAM_INFO
	.align		4
.L_21:
        /*0068*/ 	.byte	0x04, 0x17
        /*006a*/ 	.short	(.L_23 - .L_22)
.L_22:
        /*006c*/ 	.word	0x00000000
        /*0070*/ 	.short	0x0007
        /*0072*/ 	.short	0x0038
        /*0074*/ 	.byte	0x00, 0xf4, 0x21, 0x00


	//----- nvinfo : EIATTR_KPARAM_INFO
	.align		4
.L_23:
        /*0078*/ 	.byte	0x04, 0x17
        /*007a*/ 	.short	(.L_25 - .L_24)
.L_24:
        /*007c*/ 	.word	0x00000000
        /*0080*/ 	.short	0x0006
        /*0082*/ 	.short	0x0030
        /*0084*/ 	.byte	0x00, 0xf4, 0x21, 0x00


	//----- nvinfo : EIATTR_KPARAM_INFO
	.align		4
.L_25:
        /*0088*/ 	.byte	0x04, 0x17
        /*008a*/ 	.short	(.L_27 - .L_26)
.L_26:
        /*008c*/ 	.word	0x00000000
        /*0090*/ 	.short	0x0005
        /*0092*/ 	.short	0x0028
        /*0094*/ 	.byte	0x00, 0xf4, 0x21, 0x00


	//----- nvinfo : EIATTR_KPARAM_INFO
	.align		4
.L_27:
        /*0098*/ 	.byte	0x04, 0x17
        /*009a*/ 	.short	(.L_29 - .L_28)
.L_28:
        /*009c*/ 	.word	0x00000000
        /*00a0*/ 	.short	0x0004
        /*00a2*/ 	.short	0x0020
        /*00a4*/ 	.byte	0x00, 0xf4, 0x21, 0x00


	//----- nvinfo : EIATTR_KPARAM_INFO
	.align		4
.L_29:
        /*00a8*/ 	.byte	0x04, 0x17
        /*00aa*/ 	.short	(.L_31 - .L_30)
.L_30:
        /*00ac*/ 	.word	0x00000000
        /*00b0*/ 	.short	0x0003
        /*00b2*/ 	.short	0x0018
        /*00b4*/ 	.byte	0x00, 0xf4, 0x21, 0x00


	//----- nvinfo : EIATTR_KPARAM_INFO
	.align		4
.L_31:
        /*00b8*/ 	.byte	0x04, 0x17
        /*00ba*/ 	.short	(.L_33 - .L_32)
.L_32:
        /*00bc*/ 	.word	0x00000000
        /*00c0*/ 	.short	0x0002
        /*00c2*/ 	.short	0x0010
        /*00c4*/ 	.byte	0x00, 0xf4, 0x21, 0x00


	//----- nvinfo : EIATTR_KPARAM_INFO
	.align		4
.L_33:
        /*00c8*/ 	.byte	0x04, 0x17
        /*00ca*/ 	.short	(.L_35 - .L_34)
.L_34:
        /*00cc*/ 	.word	0x00000000
        /*00d0*/ 	.short	0x0001
        /*00d2*/ 	.short	0x0008
        /*00d4*/ 	.byte	0x00, 0xf4, 0x21, 0x00


	//----- nvinfo : EIATTR_KPARAM_INFO
	.align		4
.L_35:
        /*00d8*/ 	.byte	0x04, 0x17
        /*00da*/ 	.short	(.L_37 - .L_36)
.L_36:
        /*00dc*/ 	.word	0x00000000
        /*00e0*/ 	.short	0x0000
        /*00e2*/ 	.short	0x0000
        /*00e4*/ 	.byte	0x00, 0xf4, 0x21, 0x00


	//----- nvinfo : EIATTR_SPARSE_MMA_MASK
	.align		4
.L_37:
        /*00e8*/ 	.byte	0x03, 0x50
        /*00ea*/ 	.short	0x0000


	//----- nvinfo : EIATTR_MAXREG_COUNT
	.align		4
        /*00ec*/ 	.byte	0x03, 0x1b
        /*00ee*/ 	.short	0x00ff


	//----- nvinfo : EIATTR_EXIT_INSTR_OFFSETS
	.align		4
        /*00f0*/ 	.byte	0x04, 0x1c
        /*00f2*/ 	.short	(.L_39 - .L_38)


	//   ....[0]....
.L_38:
        /*00f4*/ 	.word	0x000026d0


	//----- nvinfo : EIATTR_REQNTID
	.align		4
.L_39:
        /*00f8*/ 	.byte	0x04, 0x10
        /*00fa*/ 	.short	(.L_41 - .L_40)
.L_40:
        /*00fc*/ 	.word	0x00000080
        /*0100*/ 	.word	0x00000001
        /*0104*/ 	.word	0x00000001


	//----- nvinfo : EIATTR_CBANK_PARAM_SIZE
	.align		4
.L_41:
        /*0108*/ 	.byte	0x03, 0x19
        /*010a*/ 	.short	0x006c


	//----- nvinfo : EIATTR_PARAM_CBANK
	.align		4
        /*010c*/ 	.byte	0x04, 0x0a
        /*010e*/ 	.short	(.L_43 - .L_42)
	.align		4
.L_42:
        /*0110*/ 	.word	index@(.nv.constant0.triton_poi_fused__unsafe_index_add_convolution_mul_relu_sub_36)
        /*0114*/ 	.short	0x0210
        /*0116*/ 	.short	0x006c


	//----- nvinfo : EIATTR_SW_WAR
	.align		4
.L_43:
        /*0118*/ 	.byte	0x04, 0x36
        /*011a*/ 	.short	(.L_45 - .L_44)
.L_44:
        /*011c*/ 	.word	0x00000008
.L_45:


//--------------------- .nv.callgraph             --------------------------
	.section	.nv.callgraph,"",@"SHT_CUDA_CALLGRAPH"
	.align	4
	.sectionentsize	8
	.align		4
        /*0000*/ 	.word	0x00000000
	.align		4
        /*0004*/ 	.word	0xffffffff
	.align		4
        /*0008*/ 	.word	0x00000000
	.align		4
        /*000c*/ 	.word	0xfffffffe
	.align		4
        /*0010*/ 	.word	0x00000000
	.align		4
        /*0014*/ 	.word	0xfffffffd
	.align		4
        /*0018*/ 	.word	0x00000000
	.align		4
        /*001c*/ 	.word	0xfffffffc


//--------------------- .text.triton_poi_fused__unsafe_index_add_convolution_mul_relu_sub_36 --------------------------
	.section	.text.triton_poi_fused__unsafe_index_add_convolution_mul_relu_sub_36,"ax",@progbits
	.align	128
        .global         triton_poi_fused__unsafe_index_add_convolution_mul_relu_sub_36
        .type           triton_poi_fused__unsafe_index_add_convolution_mul_relu_sub_36,@function
        .size           triton_poi_fused__unsafe_index_add_convolution_mul_relu_sub_36,(.L_x_1 - triton_poi_fused__unsafe_index_add_convolution_mul_relu_sub_36)
        .other          triton_poi_fused__unsafe_index_add_convolution_mul_relu_sub_36,@"STO_CUDA_ENTRY STV_DEFAULT"
triton_poi_fused__unsafe_index_add_convolution_mul_relu_sub_36:
.text.triton_poi_fused__unsafe_index_add_convolution_mul_relu_sub_36:
[----:B------:R-:W-:Y:S01]  /*0000*/  LDC R1, c[0x0][0x28] ;  /* 0x00000a00ff017b82 */ /* 0x000fe20000000800 */
[----:B------:R-:W1:Y:S07]  /*0010*/  S2R R0, SR_TID.X ;  /* 0x0000000000007919 */ /* 0x000e6e0000002100 */
[----:B------:R-:W2:Y:S01]  /*0020*/  LDC.64 R14, c[0x0][0x218] ;  /* 0x00008600ff0e7b82 */ /* 0x000ea20000000a00 */
[----:B------:R-:W-:Y:S01]  /*0030*/  ULDC.64 UR4, c[0x0][0x208] ;  /* 0x0000820000047ab9 */ /* 0x000fe20000000a00 */
[----:B------:R-:W-:Y:S01]  /*0040*/  ULDC.64 UR6, c[0x0][0x228] ;  /* 0x00008a0000067ab9 */ /* 0x000fe20000000a00 */
[----:B------:R-:W3:Y:S01]  /*0050*/  S2R R7, SR_CTAID.X ;  /* 0x0000000000077919 */ /* 0x000ee20000002500 */
[----:B------:R-:W-:-:S04]  /*0060*/  ULDC.64 UR8, c[0x0][0x238] ;  /* 0x00008e0000087ab9 */ /* 0x000fc80000000a00 */
[----:B------:R-:W4:Y:S08]  /*0070*/  LDC.64 R4, c[0x0][0x240] ;  /* 0x00009000ff047b82 */ /* 0x000f300000000a00 */
[----:B------:R-:W5:Y:S08]  /*0080*/  LDC.64 R24, c[0x0][0x220] ;  /* 0x00008800ff187b82 */ /* 0x000f700000000a00 */
[----:B------:R-:W4:Y:S01]  /*0090*/  LDC.64 R20, c[0x0][0x248] ;  /* 0x00009200ff147b82 */ /* 0x000f220000000a00 */
[----:B-1----:R-:W-:-:S07]  /*00a0*/  IMAD.SHL.U32 R0, R0, 0x4, RZ ;  /* 0x0000000400007824 */ /* 0x002fce00078e00ff */
[----:B------:R-:W1:Y:S01]  /*00b0*/  LDC.64 R46, c[0x0][0x230] ;  /* 0x00008c00ff2e7b82 */ /* 0x000e620000000a00 */
[----:B------:R-:W-:-:S07]  /*00c0*/  LOP3.LUT R0, R0, 0x1fc, RZ, 0xc0, !PT ;  /* 0x000001fc00007812 */ /* 0x000fce00078ec0ff */
[----:B------:R-:W1:Y:S01]  /*00d0*/  LDC.64 R54, c[0x0][0x258] ;  /* 0x00009600ff367b82 */ /* 0x000e620000000a00 */
[----:B---3--:R-:W-:-:S04]  /*00e0*/  IMAD R2, R7, 0x400, R0 ;  /* 0x0000040007027824 */ /* 0x008fc800078e0200 */
[----:B------:R-:W-:Y:S01]  /*00f0*/  VIADD R12, R2, 0x200 ;  /* 0x00000200020c7836 */ /* 0x000fe20000000000 */
[----:B------:R-:W-:-:S04]  /*0100*/  SHF.R.S32.HI R3, RZ, 0x1f, R2 ;  /* 0x0000001fff037819 */ /* 0x000fc80000011402 */
[----:B------:R-:W-:Y:S02]  /*0110*/  LEA.HI R0, R3, R2, RZ, 0x4 ;  /* 0x0000000203007211 */ /* 0x000fe400078f20ff */
[----:B------:R-:W-:Y:S02]  /*0120*/  SHF.R.S32.HI R3, RZ, 0x15, R7 ;  /* 0x00000015ff037819 */ /* 0x000fe40000011407 */
[----:B------:R-:W-:Y:S02]  /*0130*/  SHF.R.S32.HI R13, RZ, 0x4, R0 ;  /* 0x00000004ff0d7819 */ /* 0x000fe40000011400 */
[----:B------:R-:W-:Y:S02]  /*0140*/  SGXT R3, R3, 0x1 ;  /* 0x000000010303781a */ /* 0x000fe40000000200 */
[----:B------:R-:W-:-:S04]  /*0150*/  LEA.HI R6, R13, R13, RZ, 0x4 ;  /* 0x0000000d0d067211 */ /* 0x000fc800078f20ff */
[----:B------:R-:W-:-:S05]  /*0160*/  LOP3.LUT R6, R6, 0xfffffff0, RZ, 0xc0, !PT ;  /* 0xfffffff006067812 */ /* 0x000fca00078ec0ff */
[----:B------:R-:W-:Y:S01]  /*0170*/  IMAD.IADD R13, R13, 0x1, -R6 ;  /* 0x000000010d0d7824 */ /* 0x000fe200078e0a06 */
[----:B------:R-:W-:-:S03]  /*0180*/  LEA.HI R6, R3, R12, RZ, 0x4 ;  /* 0x0000000c03067211 */ /* 0x000fc600078f20ff */
[----:B--2---:R-:W-:Y:S01]  /*0190*/  IMAD.WIDE R16, R13, 0x8, R14 ;  /* 0x000000080d107825 */ /* 0x004fe200078e020e */
[----:B------:R-:W-:-:S03]  /*01a0*/  SHF.R.S32.HI R6, RZ, 0x4, R6 ;  /* 0x00000004ff067819 */ /* 0x000fc60000011406 */
[----:B----4-:R-:W-:Y:S01]  /*01b0*/  IMAD.WIDE R26, R13, 0x8, R4 ;  /* 0x000000080d1a7825 */ /* 0x010fe200078e0204 */
[C---:B------:R-:W-:Y:S01]  /*01c0*/  LEA.HI R7, R6.reuse, R6, RZ, 0x4 ;  /* 0x0000000606077211 */ /* 0x040fe200078f20ff */
[----:B------:R-:W2:Y:S03]  /*01d0*/  LDG.E.EL.64 R16, desc[UR4][R16.64] ;  /* 0x0000000410107981 */ /* 0x000ea6000c2e1b00 */
[----:B------:R-:W-:Y:S01]  /*01e0*/  LOP3.LUT R7, R7, 0xfffffff0, RZ, 0xc0, !PT ;  /* 0xfffffff007077812 */ /* 0x000fe200078ec0ff */
[----:B------:R-:W3:Y:S04]  /*01f0*/  LDG.E.EL.64 R26, desc[UR4][R26.64] ;  /* 0x000000041a1a7981 */ /* 0x000ee8000c2e1b00 */
[----:B------:R-:W-:Y:S01]  /*0200*/  IMAD.IADD R39, R6, 0x1, -R7 ;  /* 0x0000000106277824 */ /* 0x000fe200078e0a07 */
[----:B------:R-:W-:-:S03]  /*0210*/  LOP3.LUT R7, R0, 0xfffffff0, RZ, 0xc0, !PT ;  /* 0xfffffff000077812 */ /* 0x000fc600078ec0ff */
[----:B------:R-:W-:-:S04]  /*0220*/  IMAD.WIDE R14, R39, 0x8, R14 ;  /* 0x00000008270e7825 */ /* 0x000fc800078e020e */
[----:B------:R-:W-:Y:S02]  /*0230*/  IMAD.IADD R22, R2, 0x1, -R7 ;  /* 0x0000000102167824 */ /* 0x000fe400078e0a07 */
[----:B------:R-:W-:Y:S01]  /*0240*/  IMAD.WIDE R18, R39, 0x8, R4 ;  /* 0x0000000827127825 */ /* 0x000fe200078e0204 */
[----:B------:R-:W4:Y:S03]  /*0250*/  LDG.E.EL.64 R14, desc[UR4][R14.64] ;  /* 0x000000040e0e7981 */ /* 0x000f26000c2e1b00 */
[C---:B-----5:R-:W-:Y:S02]  /*0260*/  IMAD.WIDE R4, R22.reuse, 0x8, R24 ;  /* 0x0000000816047825 */ /* 0x060fe400078e0218 */
[----:B------:R-:W5:Y:S04]  /*0270*/  LDG.E.EL.64 R18, desc[UR4][R18.64] ;  /* 0x0000000412127981 */ /* 0x000f68000c2e1b00 */
[----:B------:R-:W5:Y:S01]  /*0280*/  LDG.E.EL.128 R4, desc[UR4][R4.64] ;  /* 0x0000000404047981 */ /* 0x000f62000c2e1d00 */
[----:B0-----:R-:W-:-:S06]  /*0290*/  IMAD.WIDE R8, R22, 0x8, R20 ;  /* 0x0000000816087825 */ /* 0x001fcc00078e0214 */
[----:B------:R-:W5:Y:S01]  /*02a0*/  LDG.E.EL.128 R8, desc[UR4][R8.64] ;  /* 0x0000000408087981 */ /* 0x000f62000c2e1d00 */
[----:B------:R-:W-:Y:S01]  /*02b0*/  VIADD R0, R2, 0x2 ;  /* 0x0000000202007836 */ /* 0x000fe20000000000 */
[C---:B------:R-:W-:Y:S02]  /*02c0*/  LEA.HI R23, R3.reuse, R2, RZ, 0x8 ;  /* 0x0000000203177211 */ /* 0x040fe400078f40ff */
[C---:B------:R-:W-:Y:S02]  /*02d0*/  LEA.HI R28, R3.reuse, R12, RZ, 0x8 ;  /* 0x0000000c031c7211 */ /* 0x040fe400078f40ff */
[----:B------:R-:W-:Y:S02]  /*02e0*/  LEA.HI R3, R3, R0, RZ, 0x4 ;  /* 0x0000000003037211 */ /* 0x000fe400078f20ff */
[----:B------:R-:W-:Y:S02]  /*02f0*/  SHF.R.S32.HI R12, RZ, 0x8, R23 ;  /* 0x00000008ff0c7819 */ /* 0x000fe40000011417 */
[----:B------:R-:W-:-:S02]  /*0300*/  LOP3.LUT R3, R3, 0xfffffff0, RZ, 0xc0, !PT ;  /* 0xfffffff003037812 */ /* 0x000fc400078ec0ff */
[C---:B------:R-:W-:Y:S01]  /*0310*/  LEA.HI R29, R12.reuse, R12, RZ, 0x8 ;  /* 0x0000000c0c1d7211 */ /* 0x040fe200078f40ff */
[----:B------:R-:W-:Y:S01]  /*0320*/  IMAD.SHL.U32 R42, R12, 0x40, RZ ;  /* 0x000000400c2a7824 */ /* 0x000fe200078e00ff */
[----:B------:R-:W-:Y:S01]  /*0330*/  SHF.R.S32.HI R28, RZ, 0x8, R28 ;  /* 0x00000008ff1c7819 */ /* 0x000fe2000001141c */
[----:B------:R-:W-:Y:S01]  /*0340*/  IMAD.IADD R23, R0, 0x1, -R3 ;  /* 0x0000000100177824 */ /* 0x000fe200078e0a03 */
[----:B------:R-:W-:-:S05]  /*0350*/  LOP3.LUT R29, R29, 0xffffff00, RZ, 0xc0, !PT ;  /* 0xffffff001d1d7812 */ /* 0x000fca00078ec0ff */
[----:B------:R-:W-:Y:S02]  /*0360*/  IMAD.IADD R12, R12, 0x1, -R29 ;  /* 0x000000010c0c7824 */ /* 0x000fe400078e0a1d */
[----:B------:R-:W-:-:S04]  /*0370*/  IMAD.WIDE R24, R23, 0x8, R24 ;  /* 0x0000000817187825 */ /* 0x000fc800078e0218 */
[----:B------:R-:W-:Y:S01]  /*0380*/  IMAD.WIDE R20, R23, 0x8, R20 ;  /* 0x0000000817147825 */ /* 0x000fe200078e0214 */
[----:B--2---:R-:W-:Y:S02]  /*0390*/  SHF.R.U32.HI R33, RZ, 0x1c, R17 ;  /* 0x0000001cff217819 */ /* 0x004fe40000011611 */
[----:B---3--:R-:W-:Y:S02]  /*03a0*/  SHF.R.U32.HI R31, RZ, 0x1c, R27 ;  /* 0x0000001cff1f7819 */ /* 0x008fe4000001161b */
[----:B------:R-:W-:Y:S02]  /*03b0*/  LOP3.LUT R33, R33, 0x8, RZ, 0xc0, !PT ;  /* 0x0000000821217812 */ /* 0x000fe400078ec0ff */
[----:B------:R-:W-:Y:S02]  /*03c0*/  LOP3.LUT R31, R31, 0x8, RZ, 0xc0, !PT ;  /* 0x000000081f1f7812 */ /* 0x000fe400078ec0ff */
[----:B------:R-:W-:Y:S02]  /*03d0*/  IADD3 R3, P0, R16, R33, RZ ;  /* 0x0000002110037210 */ /* 0x000fe40007f1e0ff */
[----:B------:R-:W-:-:S02]  /*03e0*/  IADD3 R16, P1, R26, R31, RZ ;  /* 0x0000001f1a107210 */ /* 0x000fc40007f3e0ff */
[----:B------:R-:W-:Y:S01]  /*03f0*/  SHF.R.S32.HI R31, RZ, 0x1f, R42 ;  /* 0x0000001fff1f7819 */ /* 0x000fe2000001142a */
[----:B------:R-:W-:Y:S01]  /*0400*/  IMAD.X R30, RZ, RZ, R17, P0 ;  /* 0x000000ffff1e7224 */ /* 0x000fe200000e0611 */
[CC--:B------:R-:W-:Y:S01]  /*0410*/  LEA R0, P0, R3.reuse, R42.reuse, 0x3 ;  /* 0x0000002a03007211 */ /* 0x0c0fe200078018ff */
[----:B------:R-:W-:Y:S01]  /*0420*/  IMAD.X R26, RZ, RZ, R27, P1 ;  /* 0x000000ffff1a7224 */ /* 0x000fe200008e061b */
[C---:B------:R-:W-:Y:S02]  /*0430*/  LEA R42, P1, R16.reuse, R42, 0x3 ;  /* 0x0000002a102a7211 */ /* 0x040fe400078218ff */
[----:B----4-:R-:W-:Y:S02]  /*0440*/  SHF.R.U32.HI R35, RZ, 0x1c, R15 ;  /* 0x0000001cff237819 */ /* 0x010fe4000001160f */
[-C--:B------:R-:W-:Y:S02]  /*0450*/  LEA.HI.X R3, R3, R31.reuse, R30, 0x3, P0 ;  /* 0x0000001f03037211 */ /* 0x080fe400000f1c1e */
[----:B------:R-:W-:-:S02]  /*0460*/  LEA.HI.X R31, R16, R31, R26, 0x3, P1 ;  /* 0x0000001f101f7211 */ /* 0x000fc400008f1c1a */
[----:B------:R-:W-:Y:S02]  /*0470*/  LOP3.LUT R35, R35, 0x8, RZ, 0xc0, !PT ;  /* 0x0000000823237812 */ /* 0x000fe400078ec0ff */
[----:B------:R-:W-:Y:S02]  /*0480*/  LEA.HI R16, R28, R28, RZ, 0x8 ;  /* 0x0000001c1c107211 */ /* 0x000fe400078f40ff */
[----:B-----5:R-:W-:Y:S02]  /*0490*/  SHF.R.U32.HI R29, RZ, 0x1c, R7 ;  /* 0x0000001cff1d7819 */ /* 0x020fe40000011607 */
[----:B------:R-:W-:Y:S02]  /*04a0*/  IADD3 R35, P0, R14, R35, RZ ;  /* 0x000000230e237210 */ /* 0x000fe40007f1e0ff */
[----:B------:R-:W-:Y:S02]  /*04b0*/  LOP3.LUT R17, R16, 0xffffff00, RZ, 0xc0, !PT ;  /* 0xffffff0010117812 */ /* 0x000fe400078ec0ff */
[----:B------:R-:W-:Y:S01]  /*04c0*/  SHF.R.U32.HI R27, RZ, 0x1c, R19 ;  /* 0x0000001cff1b7819 */ /* 0x000fe20000011613 */
[----:B------:R-:W-:Y:S01]  /*04d0*/  IMAD.X R26, RZ, RZ, R15, P0 ;  /* 0x000000ffff1a7224 */ /* 0x000fe200000e060f */
[----:B------:R-:W-:Y:S01]  /*04e0*/  LOP3.LUT R29, R29, 0x8, RZ, 0xc0, !PT ;  /* 0x000000081d1d7812 */ /* 0x000fe200078ec0ff */
[C---:B------:R-:W-:Y:S01]  /*04f0*/  IMAD.IADD R16, R28.reuse, 0x1, -R17 ;  /* 0x000000011c107824 */ /* 0x040fe200078e0a11 */
[----:B------:R-:W-:Y:S01]  /*0500*/  LOP3.LUT R27, R27, 0x8, RZ, 0xc0, !PT ;  /* 0x000000081b1b7812 */ /* 0x000fe200078ec0ff */
[----:B------:R-:W-:Y:S01]  /*0510*/  IMAD.SHL.U32 R28, R28, 0x40, RZ ;  /* 0x000000401c1c7824 */ /* 0x000fe200078e00ff */
[----:B------:R-:W-:-:S02]  /*0520*/  IADD3 R17, P0, R6, R29, RZ ;  /* 0x0000001d06117210 */ /* 0x000fc40007f1e0ff */
[----:B------:R-:W-:Y:S02]  /*0530*/  SHF.R.U32.HI R29, RZ, 0x1c, R5 ;  /* 0x0000001cff1d7819 */ /* 0x000fe40000011605 */
[----:B------:R-:W-:Y:S01]  /*0540*/  IADD3 R14, P1, R18, R27, RZ ;  /* 0x0000001b120e7210 */ /* 0x000fe20007f3e0ff */
[----:B------:R-:W-:Y:S01]  /*0550*/  IMAD.X R6, RZ, RZ, R7, P0 ;  /* 0x000000ffff067224 */ /* 0x000fe200000e0607 */
[----:B------:R-:W-:Y:S02]  /*0560*/  LOP3.LUT R29, R29, 0x8, RZ, 0xc0, !PT ;  /* 0x000000081d1d7812 */ /* 0x000fe400078ec0ff */
[----:B------:R-:W-:Y:S01]  /*0570*/  SHF.R.S32.HI R37, RZ, 0x1f, R28 ;  /* 0x0000001fff257819 */ /* 0x000fe2000001141c */
[----:B------:R-:W-:Y:S01]  /*0580*/  IMAD.X R18, RZ, RZ, R19, P1 ;  /* 0x000000ffff127224 */ /* 0x000fe200008e0613 */
[----:B------:R-:W-:Y:S02]  /*0590*/  IADD3 R7, P1, R0, R17, RZ ;  /* 0x0000001100077210 */ /* 0x000fe40007f3e0ff */
[----:B------:R-:W-:-:S02]  /*05a0*/  IADD3 R29, P0, R4, R29, RZ ;  /* 0x0000001d041d7210 */ /* 0x000fc40007f1e0ff */
[-C--:B------:R-:W-:Y:S01]  /*05b0*/  LEA R36, P2, R35, R28.reuse, 0x3 ;  /* 0x0000001c23247211 */ /* 0x080fe200078418ff */
[----:B------:R-:W-:Y:S01]  /*05c0*/  IMAD.X R4, R3, 0x1, R6, P1 ;  /* 0x0000000103047824 */ /* 0x000fe200008e0606 */
[C---:B------:R-:W-:Y:S01]  /*05d0*/  LEA R38, P3, R14.reuse, R28, 0x3 ;  /* 0x0000001c0e267211 */ /* 0x040fe200078618ff */
[----:B------:R-:W-:Y:S01]  /*05e0*/  IMAD.X R28, RZ, RZ, R5, P0 ;  /* 0x000000ffff1c7224 */ /* 0x000fe200000e0605 */
[----:B------:R-:W-:Y:S02]  /*05f0*/  IADD3 R44, P0, R42, R17, RZ ;  /* 0x000000112a2c7210 */ /* 0x000fe40007f1e0ff */
[-C--:B------:R-:W-:Y:S02]  /*0600*/  LEA.HI.X R35, R35, R37.reuse, R26, 0x3, P2 ;  /* 0x0000002523237211 */ /* 0x080fe400010f1c1a */
[----:B------:R-:W-:Y:S01]  /*0610*/  LEA.HI.X R37, R14, R37, R18, 0x3, P3 ;  /* 0x000000250e257211 */ /* 0x000fe200018f1c12 */
[C---:B------:R-:W-:Y:S01]  /*0620*/  IMAD.SHL.U32 R18, R7.reuse, 0x4, RZ ;  /* 0x0000000407127824 */ /* 0x040fe200078e00ff */
[----:B------:R-:W-:Y:S01]  /*0630*/  SHF.L.U64.HI R15, R7, 0x2, R4 ;  /* 0x00000002070f7819 */ /* 0x000fe20000010204 */
[----:B------:R-:W-:Y:S01]  /*0640*/  IMAD.X R7, R31, 0x1, R6, P0 ;  /* 0x000000011f077824 */ /* 0x000fe200000e0606 */
[----:B------:R-:W-:-:S02]  /*0650*/  IADD3 R40, P0, R0, R29, RZ ;  /* 0x0000001d00287210 */ /* 0x000fc40007f1e0ff */
[----:B------:R-:W-:Y:S02]  /*0660*/  IADD3 R4, P1, R18, UR6, RZ ;  /* 0x0000000612047c10 */ /* 0x000fe4000ff3e0ff */
[C---:B------:R-:W-:Y:S01]  /*0670*/  SHF.L.U64.HI R14, R44.reuse, 0x2, R7 ;  /* 0x000000022c0e7819 */ /* 0x040fe20000010207 */
[----:B------:R-:W-:Y:S01]  /*0680*/  IMAD.X R7, R3, 0x1, R28, P0 ;  /* 0x0000000103077824 */ /* 0x000fe200000e061c */
[----:B------:R-:W-:Y:S01]  /*0690*/  IADD3 R18, P0, R18, UR8, RZ ;  /* 0x0000000812127c10 */ /* 0x000fe2000ff1e0ff */
[----:B------:R-:W-:Y:S01]  /*06a0*/  IMAD.SHL.U32 R44, R44, 0x4, RZ ;  /* 0x000000042c2c7824 */ /* 0x000fe200078e00ff */
[----:B------:R-:W-:Y:S02]  /*06b0*/  IADD3.X R5, R15, UR7, RZ, P1, !PT ;  /* 0x000000070f057c10 */ /* 0x000fe40008ffe4ff */
[----:B------:R-:W-:Y:S02]  /*06c0*/  IADD3.X R19, R15, UR9, RZ, P0, !PT ;  /* 0x000000090f137c10 */ /* 0x000fe400087fe4ff */
[C---:B------:R-:W-:Y:S01]  /*06d0*/  SHF.L.U64.HI R15, R40.reuse, 0x2, R7 ;  /* 0x00000002280f7819 */ /* 0x040fe20000010207 */
[----:B------:R-:W-:Y:S01]  /*06e0*/  IMAD.SHL.U32 R40, R40, 0x4, RZ ;  /* 0x0000000428287824 */ /* 0x000fe200078e00ff */
[----:B------:R0:W2:Y:S01]  /*06f0*/  LDG.E.EL R4, desc[UR4][R4.64] ;  /* 0x0000000404047981 */ /* 0x0000a2000c2e1900 */
[----:B------:R-:W-:-:S02]  /*0700*/  IADD3 R48, P1, R44, UR6, RZ ;  /* 0x000000062c307c10 */ /* 0x000fc4000ff3e0ff */
[----:B------:R-:W-:Y:S01]  /*0710*/  IADD3 R44, P2, R44, UR8, RZ ;  /* 0x000000082c2c7c10 */ /* 0x000fe2000ff5e0ff */
[----:B------:R3:W4:Y:S01]  /*0720*/  LDG.E.EL R7, desc[UR4][R18.64] ;  /* 0x0000000412077981 */ /* 0x000722000c2e1900 */
[----:B------:R-:W-:Y:S02]  /*0730*/  IADD3 R32, P0, R40, UR6, RZ ;  /* 0x0000000628207c10 */ /* 0x000fe4000ff1e0ff */
[----:B------:R-:W-:Y:S02]  /*0740*/  IADD3.X R49, R14, UR7, RZ, P1, !PT ;  /* 0x000000070e317c10 */ /* 0x000fe40008ffe4ff */
[----:B0-----:R-:W-:Y:S02]  /*0750*/  SHF.R.U32.HI R5, RZ, 0x1c, R11 ;  /* 0x0000001cff057819 */ /* 0x001fe4000001160b */
[----:B------:R-:W-:Y:S01]  /*0760*/  IADD3.X R33, R15, UR7, RZ, P0, !PT ;  /* 0x000000070f217c10 */ /* 0x000fe200087fe4ff */
[----:B-1----:R-:W-:Y:S01]  /*0770*/  IMAD.WIDE R26, R12, 0x4, R46 ;  /* 0x000000040c1a7825 */ /* 0x002fe200078e022e */
[----:B------:R-:W-:Y:S01]  /*0780*/  LOP3.LUT R5, R5, 0x8, RZ, 0xc0, !PT ;  /* 0x0000000805057812 */ /* 0x000fe200078ec0ff */
[----:B------:R-:W5:Y:S01]  /*0790*/  LDG.E.EL R30, desc[UR4][R48.64] ;  /* 0x00000004301e7981 */ /* 0x000f62000c2e1900 */
[----:B------:R-:W-:-:S02]  /*07a0*/  IADD3 R40, P1, R40, UR8, RZ ;  /* 0x0000000828287c10 */ /* 0x000fc4000ff3e0ff */
[----:B---3--:R-:W-:Y:S02]  /*07b0*/  IADD3 R19, P0, R10, R5, RZ ;  /* 0x000000050a137210 */ /* 0x008fe40007f1e0ff */
[----:B------:R-:W-:Y:S01]  /*07c0*/  SHF.R.U32.HI R10, RZ, 0x1c, R9 ;  /* 0x0000001cff0a7819 */ /* 0x000fe20000011609 */
[----:B------:R-:W2:Y:S01]  /*07d0*/  LDG.E.EL R5, desc[UR4][R26.64] ;  /* 0x000000041a057981 */ /* 0x000ea2000c2e1900 */
[----:B------:R-:W-:Y:S01]  /*07e0*/  IADD3.X R41, R15, UR9, RZ, P1, !PT ;  /* 0x000000090f297c10 */ /* 0x000fe20008ffe4ff */
[----:B------:R-:W-:Y:S01]  /*07f0*/  IMAD.X R18, RZ, RZ, R11, P0 ;  /* 0x000000ffff127224 */ /* 0x000fe200000e060b */
[----:B------:R-:W-:Y:S02]  /*0800*/  LOP3.LUT R11, R10, 0x8, RZ, 0xc0, !PT ;  /* 0x000000080a0b7812 */ /* 0x000fe400078ec0ff */
[----:B------:R-:W-:Y:S01]  /*0810*/  IADD3.X R45, R14, UR9, RZ, P2, !PT ;  /* 0x000000090e2d7c10 */ /* 0x000fe200097fe4ff */
[----:B------:R-:W3:Y:S01]  /*0820*/  LDG.E.EL R15, desc[UR4][R40.64] ;  /* 0x00000004280f7981 */ /* 0x000ee2000c2e1900 */
[----:B------:R-:W-:-:S02]  /*0830*/  IADD3 R10, P1, R19, R42, RZ ;  /* 0x0000002a130a7210 */ /* 0x000fc40007f3e0ff */
[----:B------:R-:W-:Y:S01]  /*0840*/  IADD3 R52, P2, R19, R0, RZ ;  /* 0x0000000013347210 */ /* 0x000fe20007f5e0ff */
[----:B------:R0:W3:Y:S02]  /*0850*/  LDG.E.EL R14, desc[UR4][R32.64] ;  /* 0x00000004200e7981 */ /* 0x0000e4000c2e1900 */
[----:B------:R-:W-:Y:S02]  /*0860*/  IMAD.X R23, R18, 0x1, R31, P1 ;  /* 0x0000000112177824 */ /* 0x000fe400008e061f */
[----:B------:R-:W-:Y:S01]  /*0870*/  IMAD.SHL.U32 R50, R10, 0x4, RZ ;  /* 0x000000040a327824 */ /* 0x000fe200078e00ff */
[----:B------:R-:W3:Y:S04]  /*0880*/  LDG.E.EL R34, desc[UR4][R44.64] ;  /* 0x000000042c227981 */ /* 0x000ee8000c2e1900 */
[----:B------:R-:W3:Y:S01]  /*0890*/  LDG.E.EL.128 R24, desc[UR4][R24.64] ;  /* 0x0000000418187981 */ /* 0x000ee2000c2e1d00 */
[----:B0-----:R-:W-:Y:S01]  /*08a0*/  IADD3 R33, P0, R8, R11, RZ ;  /* 0x0000000b08217210 */ /* 0x001fe20007f1e0ff */
[----:B------:R-:W-:Y:S01]  /*08b0*/  IMAD.X R11, R18, 0x1, R3, P2 ;  /* 0x00000001120b7824 */ /* 0x000fe200010e0603 */
[----:B------:R-:W-:-:S03]  /*08c0*/  SHF.L.U64.HI R23, R10, 0x2, R23 ;  /* 0x000000020a177819 */ /* 0x000fc60000010217 */
[----:B------:R-:W-:Y:S01]  /*08d0*/  IMAD.X R32, RZ, RZ, R9, P0 ;  /* 0x000000ffff207224 */ /* 0x000fe200000e0609 */
[C---:B------:R-:W-:Y:S01]  /*08e0*/  SHF.L.U64.HI R10, R52.reuse, 0x2, R11 ;  /* 0x00000002340a7819 */ /* 0x040fe2000001020b */
[----:B------:R-:W-:Y:S01]  /*08f0*/  IMAD.SHL.U32 R52, R52, 0x4, RZ ;  /* 0x0000000434347824 */ /* 0x000fe200078e00ff */
[----:B------:R-:W-:Y:S01]  /*0900*/  IADD3 R40, P0, R50, UR6, RZ ;  /* 0x0000000632287c10 */ /* 0x000fe2000ff1e0ff */
[----:B------:R-:W0:Y:S03]  /*0910*/  LDC.64 R8, c[0x0][0x250] ;  /* 0x00009400ff087b82 */ /* 0x000e260000000a00 */
[----:B------:R-:W-:Y:S02]  /*0920*/  IADD3.X R41, R23, UR7, RZ, P0, !PT ;  /* 0x0000000717297c10 */ /* 0x000fe400087fe4ff */
[----:B------:R-:W-:Y:S02]  /*0930*/  IADD3 R48, P2, R52, UR6, RZ ;  /* 0x0000000634307c10 */ /* 0x000fe4000ff5e0ff */
[----:B------:R-:W-:Y:S01]  /*0940*/  IADD3 R52, P3, R52, UR8, RZ ;  /* 0x0000000834347c10 */ /* 0x000fe2000ff7e0ff */
[----:B------:R-:W3:Y:S01]  /*0950*/  LDG.E.EL R40, desc[UR4][R40.64] ;  /* 0x0000000428287981 */ /* 0x000ee2000c2e1900 */
[----:B------:R-:W-:-:S02]  /*0960*/  IADD3 R11, P0, R33, R0, RZ ;  /* 0x00000000210b7210 */ /* 0x000fc40007f1e0ff */
[----:B------:R-:W-:Y:S02]  /*0970*/  IADD3.X R49, R10, UR7, RZ, P2, !PT ;  /* 0x000000070a317c10 */ /* 0x000fe400097fe4ff */
[----:B------:R-:W-:Y:S01]  /*0980*/  IADD3.X R53, R10, UR9, RZ, P3, !PT ;  /* 0x000000090a357c10 */ /* 0x000fe20009ffe4ff */
[----:B------:R-:W-:Y:S01]  /*0990*/  IMAD.X R10, R32, 0x1, R3, P0 ;  /* 0x00000001200a7824 */ /* 0x000fe200000e0603 */
[----:B------:R-:W-:Y:S01]  /*09a0*/  IADD3 R50, P1, R50, UR8, RZ ;  /* 0x0000000832327c10 */ /* 0x000fe2000ff3e0ff */
[----:B------:R-:W3:Y:S03]  /*09b0*/  LDG.E.EL R48, desc[UR4][R48.64] ;  /* 0x0000000430307981 */ /* 0x000ee6000c2e1900 */
[C---:B------:R-:W-:Y:S01]  /*09c0*/  SHF.L.U64.HI R10, R11.reuse, 0x2, R10 ;  /* 0x000000020b0a7819 */ /* 0x040fe2000001020a */
[----:B------:R-:W-:Y:S01]  /*09d0*/  IMAD.SHL.U32 R11, R11, 0x4, RZ ;  /* 0x000000040b0b7824 */ /* 0x000fe200078e00ff */
[----:B------:R-:W-:Y:S01]  /*09e0*/  IADD3.X R51, R23, UR9, RZ, P1, !PT ;  /* 0x0000000917337c10 */ /* 0x000fe20008ffe4ff */
[----:B------:R1:W3:Y:S03]  /*09f0*/  LDG.E.EL R45, desc[UR4][R52.64] ;  /* 0x00000004342d7981 */ /* 0x0002e6000c2e1900 */
[----:B------:R-:W-:Y:S01]  /*0a00*/  IADD3 R56, P0, R11, UR6, RZ ;  /* 0x000000060b387c10 */ /* 0x000fe2000ff1e0ff */
[----:B------:R0:W3:Y:S02]  /*0a10*/  LDG.E.EL R43, desc[UR4][R50.64] ;  /* 0x00000004322b7981 */ /* 0x0000e4000c2e1900 */
[----:B0-----:R-:W-:Y:S01]  /*0a20*/  IMAD.WIDE R8, R22, 0x4, R8 ;  /* 0x0000000416087825 */ /* 0x001fe200078e0208 */
[----:B------:R-:W-:Y:S01]  /*0a30*/  IADD3.X R57, R10, UR7, RZ, P0, !PT ;  /* 0x000000070a397c10 */ /* 0x000fe200087fe4ff */
[----:B------:R-:W3:Y:S02]  /*0a40*/  LDG.E.EL.128 R20, desc[UR4][R20.64] ;  /* 0x0000000414147981 */ /* 0x000ee4000c2e1d00 */
[----:B-1----:R-:W-:-:S02]  /*0a50*/  IMAD.WIDE R52, R13, 0x4, R54 ;  /* 0x000000040d347825 */ /* 0x002fc400078e0236 */
[----:B------:R-:W3:Y:S01]  /*0a60*/  LDG.E.EL R44, desc[UR4][R56.64] ;  /* 0x00000004382c7981 */ /* 0x000ee2000c2e1900 */
[----:B------:R-:W-:-:S03]  /*0a70*/  IADD3 R50, P0, R11, UR8, RZ ;  /* 0x000000080b327c10 */ /* 0x000fc6000ff1e0ff */
[----:B------:R0:W3:Y:S01]  /*0a80*/  LDG.E.EL R13, desc[UR4][R52.64] ;  /* 0x00000004340d7981 */ /* 0x0000e2000c2e1900 */
[----:B------:R-:W-:-:S03]  /*0a90*/  IADD3.X R51, R10, UR9, RZ, P0, !PT ;  /* 0x000000090a337c10 */ /* 0x000fc600087fe4ff */
[----:B------:R-:W3:Y:S04]  /*0aa0*/  LDG.E.EL.128 R8, desc[UR4][R8.64] ;  /* 0x0000000408087981 */ /* 0x000ee8000c2e1d00 */
[----:B------:R-:W3:Y:S01]  /*0ab0*/  LDG.E.EL R41, desc[UR4][R50.64] ;  /* 0x0000000432297981 */ /* 0x000ee2000c2e1900 */
[----:B------:R-:W-:-:S04]  /*0ac0*/  IMAD.WIDE R54, R39, 0x4, R54 ;  /* 0x0000000427367825 */ /* 0x000fc800078e0236 */
[----:B------:R-:W-:-:S04]  /*0ad0*/  IMAD.WIDE R46, R16, 0x4, R46 ;  /* 0x00000004102e7825 */ /* 0x000fc800078e022e */
[----:B--2---:R-:W-:Y:S02]  /*0ae0*/  FADD R58, R5, R4 ;  /* 0x00000004053a7221 */ /* 0x004fe40000000000 */
[----:B------:R1:W2:Y:S02]  /*0af0*/  LDG.E.EL R4, desc[UR4][R46.64] ;  /* 0x000000042e047981 */ /* 0x0002a4000c2e1900 */
[----:B----4-:R-:W-:Y:S01]  /*0b00*/  FADD R58, R7, R58 ;  /* 0x0000003a073a7221 */ /* 0x010fe20000000000 */
[----:B-----5:R-:W-:-:S04]  /*0b10*/  FADD R7, R5, R30 ;  /* 0x0000001e05077221 */ /* 0x020fc80000000000 */
[----:B---3--:R-:W-:Y:S01]  /*0b20*/  FADD R30, R34, R7 ;  /* 0x00000007221e7221 */ /* 0x008fe20000000000 */
[----:B------:R-:W-:-:S04]  /*0b30*/  SHF.R.U32.HI R7, RZ, 0x1c, R25 ;  /* 0x0000001cff077819 */ /* 0x000fc80000011619 */
[----:B0-----:R-:W-:-:S04]  /*0b40*/  LOP3.LUT R53, R7, 0x8, RZ, 0xc0, !PT ;  /* 0x0000000807357812 */ /* 0x001fc800078ec0ff */
[----:B------:R-:W-:Y:S02]  /*0b50*/  IADD3 R53, P0, R24, R53, RZ ;  /* 0x0000003518357210 */ /* 0x000fe40007f1e0ff */
[----:B------:R-:W-:Y:S01]  /*0b60*/  SHF.R.U32.HI R39, RZ, 0x1c, R27 ;  /* 0x0000001cff277819 */ /* 0x000fe2000001161b */
[----:B------:R-:W-:Y:S02]  /*0b70*/  FADD R40, R5, R40 ;  /* 0x0000002805287221 */ /* 0x000fe40000000000 */
[----:B------:R-:W-:Y:S01]  /*0b80*/  IMAD.X R34, RZ, RZ, R25, P0 ;  /* 0x000000ffff227224 */ /* 0x000fe200000e0619 */
[----:B------:R-:W-:Y:S02]  /*0b90*/  IADD3 R25, P0, R0, R53, RZ ;  /* 0x0000003500197210 */ /* 0x000fe40007f1e0ff */
[----:B------:R-:W-:Y:S01]  /*0ba0*/  LOP3.LUT R39, R39, 0x8, RZ, 0xc0, !PT ;  /* 0x0000000827277812 */ /* 0x000fe200078ec0ff */
[----:B------:R-:W-:-:S04]  /*0bb0*/  FADD R43, R43, R40 ;  /* 0x000000282b2b7221 */ /* 0x000fc80000000000 */
[----:B------:R-:W-:Y:S01]  /*0bc0*/  FADD R24, -R30, R43 ;  /* 0x0000002b1e187221 */ /* 0x000fe20000000100 */
[----:B------:R-:W-:-:S03]  /*0bd0*/  IMAD.SHL.U32 R7, R25, 0x4, RZ ;  /* 0x0000000419077824 */ /* 0x000fc600078e00ff */
[----:B------:R-:W-:Y:S01]  /*0be0*/  FFMA R24, R9, R24, R30 ;  /* 0x0000001809187223 */ /* 0x000fe2000000001e */
[----:B------:R-:W-:Y:S01]  /*0bf0*/  IMAD.X R30, R3, 0x1, R34, P0 ;  /* 0x00000001031e7824 */ /* 0x000fe200000e0622 */
[----:B------:R-:W-:-:S05]  /*0c00*/  IADD3 R39, P0, R26, R39, RZ ;  /* 0x000000271a277210 */ /* 0x000fca0007f1e0ff */
[----:B------:R-:W-:Y:S01]  /*0c10*/  IMAD.X R40, RZ, RZ, R27, P0 ;  /* 0x000000ffff287224 */ /* 0x000fe200000e061b */
[----:B------:R-:W-:Y:S02]  /*0c20*/  SHF.R.U32.HI R27, RZ, 0x1c, R21 ;  /* 0x0000001cff1b7819 */ /* 0x000fe40000011615 */
[----:B------:R-:W-:Y:S02]  /*0c30*/  SHF.L.U64.HI R25, R25, 0x2, R30 ;  /* 0x0000000219197819 */ /* 0x000fe4000001021e */
[----:B-1----:R-:W-:Y:S02]  /*0c40*/  IADD3 R46, P1, R7, UR6, RZ ;  /* 0x00000006072e7c10 */ /* 0x002fe4000ff3e0ff */
[----:B------:R-:W-:Y:S02]  /*0c50*/  LOP3.LUT R27, R27, 0x8, RZ, 0xc0, !PT ;  /* 0x000000081b1b7812 */ /* 0x000fe400078ec0ff */
[----:B------:R-:W-:Y:S02]  /*0c60*/  IADD3.X R47, R25, UR7, RZ, P1, !PT ;  /* 0x00000007192f7c10 */ /* 0x000fe40008ffe4ff */
[----:B------:R-:W-:-:S02]  /*0c70*/  IADD3 R26, P0, R7, UR8, RZ ;  /* 0x00000008071a7c10 */ /* 0x000fc4000ff1e0ff */
[----:B------:R-:W-:Y:S01]  /*0c80*/  IADD3 R7, P1, R20, R27, RZ ;  /* 0x0000001b14077210 */ /* 0x000fe20007f3e0ff */
[----:B------:R-:W-:Y:S01]  /*0c90*/  FADD R48, R5, R48 ;  /* 0x0000003005307221 */ /* 0x000fe20000000000 */
[----:B------:R-:W-:Y:S01]  /*0ca0*/  IADD3.X R27, R25, UR9, RZ, P0, !PT ;  /* 0x00000009191b7c10 */ /* 0x000fe200087fe4ff */
[----:B------:R0:W3:Y:S01]  /*0cb0*/  LDG.E.EL R52, desc[UR4][R46.64] ;  /* 0x000000042e347981 */ /* 0x0000e2000c2e1900 */
[----:B------:R-:W-:Y:S01]  /*0cc0*/  IADD3 R20, P0, R7, R0, RZ ;  /* 0x0000000007147210 */ /* 0x000fe20007f1e0ff */
[----:B------:R-:W-:Y:S02]  /*0cd0*/  IMAD.X R30, RZ, RZ, R21, P1 ;  /* 0x000000ffff1e7224 */ /* 0x000fe400008e0615 */
[----:B------:R-:W-:Y:S01]  /*0ce0*/  FADD R45, R45, R48 ;  /* 0x000000302d2d7221 */ /* 0x000fe20000000000 */
[----:B------:R1:W4:Y:S01]  /*0cf0*/  LDG.E.EL R43, desc[UR4][R26.64] ;  /* 0x000000041a2b7981 */ /* 0x000322000c2e1900 */
[----:B------:R-:W-:Y:S02]  /*0d00*/  IMAD.X R21, R30, 0x1, R3, P0 ;  /* 0x000000011e157824 */ /* 0x000fe400000e0603 */
[----:B------:R-:W-:-:S03]  /*0d10*/  IMAD.SHL.U32 R48, R20, 0x4, RZ ;  /* 0x0000000414307824 */ /* 0x000fc600078e00ff */
[----:B------:R-:W-:Y:S02]  /*0d20*/  SHF.L.U64.HI R20, R20, 0x2, R21 ;  /* 0x0000000214147819 */ /* 0x000fe40000010215 */
[----:B0-----:R-:W-:Y:S02]  /*0d30*/  IADD3 R46, P0, R48, UR6, RZ ;  /* 0x00000006302e7c10 */ /* 0x001fe4000ff1e0ff */
[----:B------:R-:W-:Y:S02]  /*0d40*/  IADD3 R48, P1, R48, UR8, RZ ;  /* 0x0000000830307c10 */ /* 0x000fe4000ff3e0ff */
[----:B------:R-:W-:Y:S02]  /*0d50*/  IADD3.X R47, R20, UR7, RZ, P0, !PT ;  /* 0x00000007142f7c10 */ /* 0x000fe400087fe4ff */
[----:B------:R-:W-:Y:S02]  /*0d60*/  IADD3 R25, P0, R0, R39, RZ ;  /* 0x0000002700197210 */ /* 0x000fe40007f1e0ff */
[----:B------:R-:W-:Y:S01]  /*0d70*/  IADD3.X R49, R20, UR9, RZ, P1, !PT ;  /* 0x0000000914317c10 */ /* 0x000fe20008ffe4ff */
[----:B------:R0:W5:Y:S01]  /*0d80*/  LDG.E.EL R46, desc[UR4][R46.64] ;  /* 0x000000042e2e7981 */ /* 0x000162000c2e1900 */
[----:B------:R-:W-:Y:S01]  /*0d90*/  SHF.R.U32.HI R51, RZ, 0x1c, R23 ;  /* 0x0000001cff337819 */ /* 0x000fe20000011617 */
[----:B------:R-:W-:-:S02]  /*0da0*/  IMAD.X R20, R3, 0x1, R40, P0 ;  /* 0x0000000103147824 */ /* 0x000fc400000e0628 */
[----:B------:R-:W-:Y:S01]  /*0db0*/  IMAD.SHL.U32 R50, R25, 0x4, RZ ;  /* 0x0000000419327824 */ /* 0x000fe200078e00ff */
[----:B------:R0:W2:Y:S01]  /*0dc0*/  LDG.E.EL R21, desc[UR4][R48.64] ;  /* 0x0000000430157981 */ /* 0x0000a2000c2e1900 */
[----:B------:R-:W-:Y:S02]  /*0dd0*/  LOP3.LUT R51, R51, 0x8, RZ, 0xc0, !PT ;  /* 0x0000000833337812 */ /* 0x000fe400078ec0ff */
[----:B------:R-:W-:Y:S02]  /*0de0*/  SHF.L.U64.HI R25, R25, 0x2, R20 ;  /* 0x0000000219197819 */ /* 0x000fe40000010214 */
[----:B-1----:R-:W-:Y:S02]  /*0df0*/  IADD3 R26, P0, R50, UR6, RZ ;  /* 0x00000006321a7c10 */ /* 0x002fe4000ff1e0ff */
[----:B0-----:R-:W-:Y:S02]  /*0e00*/  IADD3 R47, P1, R22, R51, RZ ;  /* 0x00000033162f7210 */ /* 0x001fe40007f3e0ff */
[----:B------:R-:W-:-:S02]  /*0e10*/  IADD3.X R27, R25, UR7, RZ, P0, !PT ;  /* 0x00000007191b7c10 */ /* 0x000fc400087fe4ff */
[----:B------:R-:W-:Y:S01]  /*0e20*/  IADD3 R22, P0, R50, UR8, RZ ;  /* 0x0000000832167c10 */ /* 0x000fe2000ff1e0ff */
[----:B------:R-:W-:Y:S02]  /*0e30*/  IMAD.X R48, RZ, RZ, R23, P1 ;  /* 0x000000ffff307224 */ /* 0x000fe400008e0617 */
[----:B------:R0:W2:Y:S01]  /*0e40*/  LDG.E.EL R20, desc[UR4][R26.64] ;  /* 0x000000041a147981 */ /* 0x0000a2000c2e1900 */
[----:B------:R-:W-:Y:S02]  /*0e50*/  IADD3.X R23, R25, UR9, RZ, P0, !PT ;  /* 0x0000000919177c10 */ /* 0x000fe400087fe4ff */
[----:B------:R-:W-:-:S03]  /*0e60*/  IADD3 R49, P0, R47, R0, RZ ;  /* 0x000000002f317210 */ /* 0x000fc60007f1e0ff */
[----:B------:R1:W2:Y:S02]  /*0e70*/  LDG.E.EL R25, desc[UR4][R22.64] ;  /* 0x0000000416197981 */ /* 0x0002a4000c2e1900 */
[----:B------:R-:W-:Y:S02]  /*0e80*/  IMAD.X R50, R48, 0x1, R3, P0 ;  /* 0x0000000130327824 */ /* 0x000fe400000e0603 */
[----:B------:R-:W-:-:S03]  /*0e90*/  IMAD.SHL.U32 R0, R49, 0x4, RZ ;  /* 0x0000000431007824 */ /* 0x000fc600078e00ff */
[----:B------:R-:W-:Y:S02]  /*0ea0*/  SHF.L.U64.HI R3, R49, 0x2, R50 ;  /* 0x0000000231037819 */ /* 0x000fe40000010232 */
[----:B------:R-:W-:Y:S02]  /*0eb0*/  IADD3 R50, P0, R0, UR6, RZ ;  /* 0x0000000600327c10 */ /* 0x000fe4000ff1e0ff */
[----:B0-----:R-:W-:Y:S02]  /*0ec0*/  IADD3 R26, P1, R0, UR8, RZ ;  /* 0x00000008001a7c10 */ /* 0x001fe4000ff3e0ff */
[----:B------:R-:W-:Y:S02]  /*0ed0*/  IADD3.X R51, R3, UR7, RZ, P0, !PT ;  /* 0x0000000703337c10 */ /* 0x000fe400087fe4ff */
[----:B------:R-:W-:Y:S01]  /*0ee0*/  IADD3.X R27, R3, UR9, RZ, P1, !PT ;  /* 0x00000009031b7c10 */ /* 0x000fe20008ffe4ff */
[----:B------:R-:W-:Y:S01]  /*0ef0*/  FADD R45, -R58, R45 ;  /* 0x0000002d3a2d7221 */ /* 0x000fe20000000100 */
[----:B-1----:R-:W-:Y:S01]  /*0f00*/  IADD3 R23, P0, R7, R42, RZ ;  /* 0x0000002a07177210 */ /* 0x002fe20007f1e0ff */
[----:B------:R-:W2:Y:S04]  /*0f10*/  LDG.E.EL R50, desc[UR4][R50.64] ;  /* 0x0000000432327981 */ /* 0x000ea8000c2e1900 */
[----:B------:R-:W2:Y:S01]  /*0f20*/  LDG.E.EL R27, desc[UR4][R26.64] ;  /* 0x000000041a1b7981 */ /* 0x000ea2000c2e1900 */
[----:B------:R-:W-:Y:S01]  /*0f30*/  FFMA R45, R9, R45, R58 ;  /* 0x0000002d092d7223 */ /* 0x000fe2000000003a */
[C---:B------:R-:W-:Y:S01]  /*0f40*/  FADD R14, R5.reuse, R14 ;  /* 0x0000000e050e7221 */ /* 0x040fe20000000000 */
[----:B------:R-:W-:Y:S01]  /*0f50*/  FADD R44, R5, R44 ;  /* 0x0000002c052c7221 */ /* 0x000fe20000000000 */
[----:B------:R-:W2:Y:S01]  /*0f60*/  LDG.E.EL R3, desc[UR4][R54.64] ;  /* 0x0000000436037981 */ /* 0x000ea2000c2e1900 */
[----:B------:R-:W-:Y:S01]  /*0f70*/  FADD R0, -R24, R45 ;  /* 0x0000002d18007221 */ /* 0x000fe20000000100 */
[----:B------:R-:W-:-:S03]  /*0f80*/  IMAD.SHL.U32 R22, R23, 0x4, RZ ;  /* 0x0000000417167824 */ /* 0x000fc600078e00ff */
[----:B------:R-:W-:Y:S01]  /*0f90*/  FFMA R0, R13, R0, R24 ;  /* 0x000000000d007223 */ /* 0x000fe20000000018 */
[----:B------:R-:W-:Y:S01]  /*0fa0*/  IMAD.X R24, R30, 0x1, R31, P0 ;  /* 0x000000011e187824 */ /* 0x000fe200000e061f */
[----:B------:R-:W-:-:S04]  /*0fb0*/  IADD3 R56, P0, R22, UR6, RZ ;  /* 0x0000000616387c10 */ /* 0x000fc8000ff1e0ff */
[----:B------:R-:W-:-:S04]  /*0fc0*/  SHF.L.U64.HI R23, R23, 0x2, R24 ;  /* 0x0000000217177819 */ /* 0x000fc80000010218 */
[----:B------:R-:W-:Y:S02]  /*0fd0*/  IADD3.X R57, R23, UR7, RZ, P0, !PT ;  /* 0x0000000717397c10 */ /* 0x000fe400087fe4ff */
[----:B------:R-:W-:Y:S01]  /*0fe0*/  IADD3 R22, P0, R22, UR8, RZ ;  /* 0x0000000816167c10 */ /* 0x000fe2000ff1e0ff */
[----:B------:R-:W-:Y:S02]  /*0ff0*/  FADD R15, R15, R14 ;  /* 0x0000000e0f0f7221 */ /* 0x000fe40000000000 */
[----:B------:R-:W2:Y:S01]  /*1000*/  LDG.E.EL R24, desc[UR4][R56.64] ;  /* 0x0000000438187981 */ /* 0x000ea2000c2e1900 */
[----:B------:R-:W-:Y:S02]  /*1010*/  IADD3.X R23, R23, UR9, RZ, P0, !PT ;  /* 0x0000000917177c10 */ /* 0x000fe400087fe4ff */
[----:B------:R-:W-:Y:S01]  /*1020*/  IADD3 R49, P0, R42, R53, RZ ;  /* 0x000000352a317210 */ /* 0x000fe20007f1e0ff */
[----:B------:R-:W-:Y:S02]  /*1030*/  FADD R14, R41, R44 ;  /* 0x0000002c290e7221 */ /* 0x000fe40000000000 */
[----:B------:R0:W2:Y:S02]  /*1040*/  LDG.E.EL R26, desc[UR4][R22.64] ;  /* 0x00000004161a7981 */ /* 0x0000a4000c2e1900 */
[----:B------:R-:W-:-:S02]  /*1050*/  IMAD.X R44, R31, 0x1, R34, P0 ;  /* 0x000000011f2c7824 */ /* 0x000fc400000e0622 */
[----:B------:R-:W-:-:S03]  /*1060*/  IMAD.SHL.U32 R41, R49, 0x4, RZ ;  /* 0x0000000431297824 */ /* 0x000fc600078e00ff */
[----:B------:R-:W-:Y:S02]  /*1070*/  SHF.L.U64.HI R49, R49, 0x2, R44 ;  /* 0x0000000231317819 */ /* 0x000fe4000001022c */
[----:B------:R-:W-:-:S04]  /*1080*/  IADD3 R44, P0, R41, UR6, RZ ;  /* 0x00000006292c7c10 */ /* 0x000fc8000ff1e0ff */
[----:B------:R-:W-:Y:S02]  /*1090*/  IADD3.X R45, R49, UR7, RZ, P0, !PT ;  /* 0x00000007312d7c10 */ /* 0x000fe400087fe4ff */
[----:B0-----:R-:W-:-:S03]  /*10a0*/  IADD3 R22, P0, R41, UR8, RZ ;  /* 0x0000000829167c10 */ /* 0x001fc6000ff1e0ff */
[----:B------:R-:W2:Y:S01]  /*10b0*/  LDG.E.EL R44, desc[UR4][R44.64] ;  /* 0x000000042c2c7981 */ /* 0x000ea2000c2e1900 */
[----:B------:R-:W-:-:S05]  /*10c0*/  IADD3.X R23, R49, UR9, RZ, P0, !PT ;  /* 0x0000000931177c10 */ /* 0x000fca00087fe4ff */
[----:B------:R0:W2:Y:S01]  /*10d0*/  LDG.E.EL R41, desc[UR4][R22.64] ;  /* 0x0000000416297981 */ /* 0x0000a2000c2e1900 */
[----:B------:R-:W-:-:S04]  /*10e0*/  FADD R14, -R15, R14 ;  /* 0x0000000e0f0e7221 */ /* 0x000fc80000000100 */
[----:B------:R-:W-:Y:S01]  /*10f0*/  FFMA R14, R8, R14, R15 ;  /* 0x0000000e080e7223 */ /* 0x000fe2000000000f */
[----:B------:R-:W-:-:S05]  /*1100*/  IADD3 R15, P0, R42, R39, RZ ;  /* 0x000000272a0f7210 */ /* 0x000fca0007f1e0ff */
[----:B------:R-:W-:Y:S02]  /*1110*/  IMAD.SHL.U32 R54, R15, 0x4, RZ ;  /* 0x000000040f367824 */ /* 0x000fe400078e00ff */
[----:B---3--:R-:W-:-:S04]  /*1120*/  FADD R52, R5, R52 ;  /* 0x0000003405347221 */ /* 0x008fc80000000000 */
[----:B----4-:R-:W-:Y:S01]  /*1130*/  FADD R43, R43, R52 ;  /* 0x000000342b2b7221 */ /* 0x010fe20000000000 */
[----:B------:R-:W-:Y:S01]  /*1140*/  IMAD.X R52, R31, 0x1, R40, P0 ;  /* 0x000000011f347824 */ /* 0x000fe200000e0628 */
[----:B------:R-:W-:-:S04]  /*1150*/  IADD3 R56, P0, R54, UR6, RZ ;  /* 0x0000000636387c10 */ /* 0x000fc8000ff1e0ff */
[----:B------:R-:W-:-:S04]  /*1160*/  SHF.L.U64.HI R15, R15, 0x2, R52 ;  /* 0x000000020f0f7819 */ /* 0x000fc80000010234 */
[----:B------:R-:W-:Y:S02]  /*1170*/  IADD3.X R57, R15, UR7, RZ, P0, !PT ;  /* 0x000000070f397c10 */ /* 0x000fe400087fe4ff */
[----:B------:R-:W-:-:S03]  /*1180*/  IADD3 R54, P0, R54, UR8, RZ ;  /* 0x0000000836367c10 */ /* 0x000fc6000ff1e0ff */
[----:B------:R1:W3:Y:S01]  /*1190*/  LDG.E.EL R52, desc[UR4][R56.64] ;  /* 0x0000000438347981 */ /* 0x0002e2000c2e1900 */
[----:B-----5:R-:W-:Y:S01]  /*11a0*/  FADD R46, R5, R46 ;  /* 0x0000002e052e7221 */ /* 0x020fe20000000000 */
[----:B------:R-:W-:Y:S02]  /*11b0*/  IADD3.X R55, R15, UR9, RZ, P0, !PT ;  /* 0x000000090f377c10 */ /* 0x000fe400087fe4ff */
[----:B0-----:R-:W-:Y:S01]  /*11c0*/  IADD3 R23, P0, R47, R42, RZ ;  /* 0x0000002a2f177210 */ /* 0x001fe20007f1e0ff */
[----:B--2---:R-:W-:Y:S02]  /*11d0*/  FADD R46, R21, R46 ;  /* 0x0000002e152e7221 */ /* 0x004fe40000000000 */
[----:B------:R0:W2:Y:S02]  /*11e0*/  LDG.E.EL R21, desc[UR4][R54.64] ;  /* 0x0000000436157981 */ /* 0x0000a4000c2e1900 */
[----:B------:R-:W-:Y:S02]  /*11f0*/  IMAD.SHL.U32 R22, R23, 0x4, RZ ;  /* 0x0000000417167824 */ /* 0x000fe400078e00ff */
[----:B------:R-:W-:Y:S01]  /*1200*/  FADD R15, -R43, R46 ;  /* 0x0000002e2b0f7221 */ /* 0x000fe20000000100 */
[----:B------:R-:W-:-:S02]  /*1210*/  IMAD.X R46, R48, 0x1, R31, P0 ;  /* 0x00000001302e7824 */ /* 0x000fc400000e061f */
[----:B------:R-:W-:-:S03]  /*1220*/  IADD3 R58, P0, R22, UR6, RZ ;  /* 0x00000006163a7c10 */ /* 0x000fc6000ff1e0ff */
[----:B------:R-:W-:-:S04]  /*1230*/  SHF.L.U64.HI R23, R23, 0x2, R46 ;  /* 0x0000000217177819 */ /* 0x000fc8000001022e */
[----:B------:R-:W-:Y:S02]  /*1240*/  IADD3.X R59, R23, UR7, RZ, P0, !PT ;  /* 0x00000007173b7c10 */ /* 0x000fe400087fe4ff */
[----:B-1----:R-:W-:-:S03]  /*1250*/  IADD3 R56, P0, R22, UR8, RZ ;  /* 0x0000000816387c10 */ /* 0x002fc6000ff1e0ff */
[----:B------:R-:W4:Y:S01]  /*1260*/  LDG.E.EL R22, desc[UR4][R58.64] ;  /* 0x000000043a167981 */ /* 0x000f22000c2e1900 */
[----:B------:R-:W-:Y:S02]  /*1270*/  IADD3.X R57, R23, UR9, RZ, P0, !PT ;  /* 0x0000000917397c10 */ /* 0x000fe400087fe4ff */
[----:B0-----:R-:W-:Y:S01]  /*1280*/  IADD3 R54, P0, R42, R29, RZ ;  /* 0x0000001d2a367210 */ /* 0x001fe20007f1e0ff */
[----:B------:R-:W-:Y:S02]  /*1290*/  FFMA R15, R10, R15, R43 ;  /* 0x0000000f0a0f7223 */ /* 0x000fe4000000002b */
[----:B------:R0:W5:Y:S01]  /*12a0*/  LDG.E.EL R23, desc[UR4][R56.64] ;  /* 0x0000000438177981 */ /* 0x000162000c2e1900 */
[----:B------:R-:W-:Y:S01]  /*12b0*/  FADD R20, R5, R20 ;  /* 0x0000001405147221 */ /* 0x000fe20000000000 */
[----:B------:R-:W-:Y:S01]  /*12c0*/  IMAD.X R43, R31, 0x1, R28, P0 ;  /* 0x000000011f2b7824 */ /* 0x000fe200000e061c */
[----:B------:R-:W-:Y:S02]  /*12d0*/  IADD3 R42, P1, R33, R42, RZ ;  /* 0x0000002a212a7210 */ /* 0x000fe40007f3e0ff */
[----:B------:R-:W-:-:S02]  /*12e0*/  FADD R46, R25, R20 ;  /* 0x00000014192e7221 */ /* 0x000fc40000000000 */
[----:B------:R-:W-:Y:S01]  /*12f0*/  SHF.L.U64.HI R43, R54, 0x2, R43 ;  /* 0x00000002362b7819 */ /* 0x000fe2000001022b */
[----:B------:R-:W-:Y:S02]  /*1300*/  IMAD.X R25, R32, 0x1, R31, P1 ;  /* 0x0000000120197824 */ /* 0x000fe400008e061f */
[----:B------:R-:W-:Y:S02]  /*1310*/  IMAD.SHL.U32 R54, R54, 0x4, RZ ;  /* 0x0000000436367824 */ /* 0x000fe400078e00ff */
[----:B------:R-:W-:Y:S01]  /*1320*/  FADD R50, R5, R50 ;  /* 0x0000003205327221 */ /* 0x000fe20000000000 */
[C---:B------:R-:W-:Y:S01]  /*1330*/  SHF.L.U64.HI R25, R42.reuse, 0x2, R25 ;  /* 0x000000022a197819 */ /* 0x040fe20000010219 */
[----:B------:R-:W-:Y:S02]  /*1340*/  IMAD.SHL.U32 R42, R42, 0x4, RZ ;  /* 0x000000042a2a7824 */ /* 0x000fe400078e00ff */
[----:B------:R-:W-:Y:S01]  /*1350*/  FADD R27, R27, R50 ;  /* 0x000000321b1b7221 */ /* 0x000fe20000000000 */
[----:B------:R-:W-:-:S04]  /*1360*/  IADD3 R50, P0, R54, UR6, RZ ;  /* 0x0000000636327c10 */ /* 0x000fc8000ff1e0ff */
[----:B------:R-:W-:Y:S02]  /*1370*/  IADD3.X R51, R43, UR7, RZ, P0, !PT ;  /* 0x000000072b337c10 */ /* 0x000fe400087fe4ff */
[----:B0-----:R-:W-:-:S03]  /*1380*/  IADD3 R56, P0, R42, UR6, RZ ;  /* 0x000000062a387c10 */ /* 0x001fc6000ff1e0ff */
[----:B------:R-:W5:Y:S01]  /*1390*/  LDG.E.EL R50, desc[UR4][R50.64] ;  /* 0x0000000432327981 */ /* 0x000f62000c2e1900 */
[----:B------:R-:W-:-:S05]  /*13a0*/  IADD3.X R57, R25, UR7, RZ, P0, !PT ;  /* 0x0000000719397c10 */ /* 0x000fca00087fe4ff */
[----:B------:R0:W5:Y:S01]  /*13b0*/  LDG.E.EL R20, desc[UR4][R56.64] ;  /* 0x0000000438147981 */ /* 0x000162000c2e1900 */
[----:B------:R-:W-:-:S04]  /*13c0*/  IADD3 R54, P0, R54, UR8, RZ ;  /* 0x0000000836367c10 */ /* 0x000fc8000ff1e0ff */
[----:B------:R-:W-:Y:S02]  /*13d0*/  IADD3.X R55, R43, UR9, RZ, P0, !PT ;  /* 0x000000092b377c10 */ /* 0x000fe400087fe4ff */
[----:B------:R-:W-:-:S04]  /*13e0*/  IADD3 R42, P0, R42, UR8, RZ ;  /* 0x000000082a2a7c10 */ /* 0x000fc8000ff1e0ff */
[----:B------:R-:W-:Y:S02]  /*13f0*/  IADD3.X R43, R25, UR9, RZ, P0, !PT ;  /* 0x00000009192b7c10 */ /* 0x000fe400087fe4ff */
[----:B------:R-:W-:-:S03]  /*1400*/  IADD3 R25, P0, R19, R38, RZ ;  /* 0x0000002613197210 */ /* 0x000fc60007f1e0ff */
[----:B------:R-:W5:Y:S02]  /*1410*/  LDG.E.EL R42, desc[UR4][R42.64] ;  /* 0x000000042a2a7981 */ /* 0x000f64000c2e1900 */
[----:B0-----:R-:W-:Y:S02]  /*1420*/  IMAD.SHL.U32 R56, R25, 0x4, RZ ;  /* 0x0000000419387824 */ /* 0x001fe400078e00ff */
[----:B------:R-:W-:-:S04]  /*1430*/  FADD R44, R5, R44 ;  /* 0x0000002c052c7221 */ /* 0x000fc80000000000 */
[----:B------:R-:W-:Y:S01]  /*1440*/  FADD R41, R41, R44 ;  /* 0x0000002c29297221 */ /* 0x000fe20000000000 */
[----:B------:R-:W-:Y:S01]  /*1450*/  IMAD.X R44, R18, 0x1, R37, P0 ;  /* 0x00000001122c7824 */ /* 0x000fe200000e0625 */
[----:B------:R-:W-:-:S04]  /*1460*/  IADD3 R58, P0, R56, UR6, RZ ;  /* 0x00000006383a7c10 */ /* 0x000fc8000ff1e0ff */
[----:B------:R-:W-:Y:S02]  /*1470*/  SHF.L.U64.HI R25, R25, 0x2, R44 ;  /* 0x0000000219197819 */ /* 0x000fe4000001022c */
[----:B------:R-:W-:Y:S02]  /*1480*/  IADD3 R56, P1, R56, UR8, RZ ;  /* 0x0000000838387c10 */ /* 0x000fe4000ff3e0ff */
[----:B------:R-:W-:Y:S02]  /*1490*/  IADD3.X R59, R25, UR7, RZ, P0, !PT ;  /* 0x00000007193b7c10 */ /* 0x000fe400087fe4ff */
[----:B------:R-:W-:-:S03]  /*14a0*/  IADD3.X R57, R25, UR9, RZ, P1, !PT ;  /* 0x0000000919397c10 */ /* 0x000fc60008ffe4ff */
[----:B------:R-:W5:Y:S04]  /*14b0*/  LDG.E.EL R51, desc[UR4][R58.64] ;  /* 0x000000043a337981 */ /* 0x000f68000c2e1900 */
[----:B------:R-:W5:Y:S01]  /*14c0*/  LDG.E.EL R43, desc[UR4][R56.64] ;  /* 0x00000004382b7981 */ /* 0x000f62000c2e1900 */
[----:B------:R-:W-:Y:S01]  /*14d0*/  IADD3 R19, P0, R19, R36, RZ ;  /* 0x0000002413137210 */ /* 0x000fe20007f1e0ff */
[----:B------:R-:W-:-:S04]  /*14e0*/  FADD R31, R5, R24 ;  /* 0x00000018051f7221 */ /* 0x000fc80000000000 */
[----:B------:R-:W-:Y:S02]  /*14f0*/  IMAD.X R18, R18, 0x1, R35, P0 ;  /* 0x0000000112127824 */ /* 0x000fe400000e0623 */
[C---:B------:R-:W-:Y:S02]  /*1500*/  IMAD.SHL.U32 R44, R19.reuse, 0x4, RZ ;  /* 0x00000004132c7824 */ /* 0x040fe400078e00ff */
[----:B------:R-:W-:Y:S02]  /*1510*/  FADD R24, R26, R31 ;  /* 0x0000001f1a187221 */ /* 0x000fe40000000000 */
[----:B------:R0:W5:Y:S01]  /*1520*/  LDG.E.EL R26, desc[UR4][R54.64] ;  /* 0x00000004361a7981 */ /* 0x000162000c2e1900 */
[----:B------:R-:W-:Y:S02]  /*1530*/  SHF.L.U64.HI R18, R19, 0x2, R18 ;  /* 0x0000000213127819 */ /* 0x000fe40000010212 */
[----:B0-----:R-:W-:Y:S02]  /*1540*/  IADD3 R54, P0, R44, UR6, RZ ;  /* 0x000000062c367c10 */ /* 0x001fe4000ff1e0ff */
[----:B------:R-:W-:-:S02]  /*1550*/  IADD3 R44, P1, R44, UR8, RZ ;  /* 0x000000082c2c7c10 */ /* 0x000fc4000ff3e0ff */
[----:B------:R-:W-:Y:S02]  /*1560*/  IADD3.X R55, R18, UR7, RZ, P0, !PT ;  /* 0x0000000712377c10 */ /* 0x000fe400087fe4ff */
[----:B------:R-:W-:Y:S01]  /*1570*/  IADD3.X R45, R18, UR9, RZ, P1, !PT ;  /* 0x00000009122d7c10 */ /* 0x000fe20008ffe4ff */
[----:B------:R-:W-:Y:S01]  /*1580*/  FADD R18, -R46, R27 ;  /* 0x0000001b2e127221 */ /* 0x000fe20000000100 */
[----:B------:R-:W-:Y:S01]  /*1590*/  IADD3 R25, P0, R38, R17, RZ ;  /* 0x0000001126197210 */ /* 0x000fe20007f1e0ff */
[----:B------:R0:W5:Y:S02]  /*15a0*/  LDG.E.EL R31, desc[UR4][R54.64] ;  /* 0x00000004361f7981 */ /* 0x000164000c2e1900 */
[----:B------:R-:W-:Y:S02]  /*15b0*/  FFMA R18, R11, R18, R46 ;  /* 0x000000120b127223 */ /* 0x000fe4000000002e */
[----:B------:R-:W5:Y:S01]  /*15c0*/  LDG.E.EL R44, desc[UR4][R44.64] ;  /* 0x000000042c2c7981 */ /* 0x000f62000c2e1900 */
[----:B------:R-:W-:-:S02]  /*15d0*/  IMAD.X R46, R37, 0x1, R6, P0 ;  /* 0x00000001252e7824 */ /* 0x000fc400000e0606 */
[----:B------:R-:W-:-:S03]  /*15e0*/  IMAD.SHL.U32 R19, R25, 0x4, RZ ;  /* 0x0000000419137824 */ /* 0x000fc600078e00ff */
[----:B------:R-:W-:Y:S02]  /*15f0*/  SHF.L.U64.HI R25, R25, 0x2, R46 ;  /* 0x0000000219197819 */ /* 0x000fe4000001022e */
[----:B------:R-:W-:-:S04]  /*1600*/  IADD3 R56, P0, R19, UR6, RZ ;  /* 0x0000000613387c10 */ /* 0x000fc8000ff1e0ff */
[----:B------:R-:W-:Y:S02]  /*1610*/  IADD3.X R57, R25, UR7, RZ, P0, !PT ;  /* 0x0000000719397c10 */ /* 0x000fe400087fe4ff */
[----:B0-----:R-:W-:-:S03]  /*1620*/  IADD3 R54, P0, R19, UR8, RZ ;  /* 0x0000000813367c10 */ /* 0x001fc6000ff1e0ff */
[----:B------:R-:W5:Y:S01]  /*1630*/  LDG.E.EL R49, desc[UR4][R56.64] ;  /* 0x0000000438317981 */ /* 0x000f62000c2e1900 */
[----:B------:R-:W-:-:S05]  /*1640*/  IADD3.X R55, R25, UR9, RZ, P0, !PT ;  /* 0x0000000919377c10 */ /* 0x000fca00087fe4ff */
[----:B------:R0:W5:Y:S01]  /*1650*/  LDG.E.EL R46, desc[UR4][R54.64] ;  /* 0x00000004362e7981 */ /* 0x000162000c2e1900 */
[----:B------:R-:W-:-:S05]  /*1660*/  IADD3 R17, P0, R36, R17, RZ ;  /* 0x0000001124117210 */ /* 0x000fca0007f1e0ff */
[----:B------:R-:W-:Y:S02]  /*1670*/  IMAD.X R6, R35, 0x1, R6, P0 ;  /* 0x0000000123067824 */ /* 0x000fe400000e0606 */
[----:B------:R-:W-:-:S03]  /*1680*/  IMAD.SHL.U32 R58, R17, 0x4, RZ ;  /* 0x00000004113a7824 */ /* 0x000fc600078e00ff */
[----:B------:R-:W-:Y:S02]  /*1690*/  SHF.L.U64.HI R6, R17, 0x2, R6 ;  /* 0x0000000211067819 */ /* 0x000fe40000010206 */
[----:B------:R-:W-:Y:S01]  /*16a0*/  IADD3 R60, P0, R58, UR6, RZ ;  /* 0x000000063a3c7c10 */ /* 0x000fe2000ff1e0ff */
[----:B------:R-:W-:Y:S01]  /*16b0*/  FADD R24, -R41, R24 ;  /* 0x0000001829187221 */ /* 0x000fe20000000100 */
[----:B------:R-:W-:Y:S02]  /*16c0*/  IADD3 R58, P1, R58, UR8, RZ ;  /* 0x000000083a3a7c10 */ /* 0x000fe4000ff3e0ff */
[----:B------:R-:W-:Y:S01]  /*16d0*/  IADD3.X R61, R6, UR7, RZ, P0, !PT ;  /* 0x00000007063d7c10 */ /* 0x000fe200087fe4ff */
[----:B------:R-:W-:Y:S01]  /*16e0*/  FFMA R24, R10, R24, R41 ;  /* 0x000000180a187223 */ /* 0x000fe20000000029 */
[----:B------:R-:W-:Y:S02]  /*16f0*/  IADD3.X R59, R6, UR9, RZ, P1, !PT ;  /* 0x00000009063b7c10 */ /* 0x000fe40008ffe4ff */
[----:B------:R-:W-:Y:S01]  /*1700*/  IADD3 R17, P0, R36, R53, RZ ;  /* 0x0000003524117210 */ /* 0x000fe20007f1e0ff */
[----:B------:R-:W5:Y:S04]  /*1710*/  LDG.E.EL R41, desc[UR4][R60.64] ;  /* 0x000000043c297981 */ /* 0x000f68000c2e1900 */
[----:B------:R1:W5:Y:S01]  /*1720*/  LDG.E.EL R45, desc[UR4][R58.64] ;  /* 0x000000043a2d7981 */ /* 0x000362000c2e1900 */
[----:B---3--:R-:W-:Y:S01]  /*1730*/  FADD R6, R5, R52 ;  /* 0x0000003405067221 */ /* 0x008fe20000000000 */
[----:B------:R-:W-:-:S03]  /*1740*/  IMAD.X R52, R35, 0x1, R34, P0 ;  /* 0x0000000123347824 */ /* 0x000fc600000e0622 */
[----:B--2---:R-:W-:Y:S01]  /*1750*/  FADD R6, R21, R6 ;  /* 0x0000000615067221 */ /* 0x004fe20000000000 */
[----:B----4-:R-:W-:-:S04]  /*1760*/  FADD R22, R5, R22 ;  /* 0x0000001605167221 */ /* 0x010fc80000000000 */
[----:B-----5:R-:W-:Y:S01]  /*1770*/  FADD R21, R23, R22 ;  /* 0x0000001617157221 */ /* 0x020fe20000000000 */
[C---:B------:R-:W-:Y:S01]  /*1780*/  IMAD.SHL.U32 R22, R17.reuse, 0x4, RZ ;  /* 0x0000000411167824 */ /* 0x040fe200078e00ff */
[----:B------:R-:W-:Y:S02]  /*1790*/  SHF.L.U64.HI R17, R17, 0x2, R52 ;  /* 0x0000000211117819 */ /* 0x000fe40000010234 */
[----:B------:R-:W-:Y:S02]  /*17a0*/  IADD3 R52, P1, R38, R53, RZ ;  /* 0x0000003526347210 */ /* 0x000fe40007f3e0ff */
[----:B0-----:R-:W-:-:S03]  /*17b0*/  IADD3 R54, P0, R22, UR6, RZ ;  /* 0x0000000616367c10 */ /* 0x001fc6000ff1e0ff */
[----:B------:R-:W-:Y:S01]  /*17c0*/  IMAD.X R23, R37, 0x1, R34, P1 ;  /* 0x0000000125177824 */ /* 0x000fe200008e0622 */
[----:B------:R-:W-:Y:S02]  /*17d0*/  IADD3.X R55, R17, UR7, RZ, P0, !PT ;  /* 0x0000000711377c10 */ /* 0x000fe400087fe4ff */
[----:B-1----:R-:W-:Y:S02]  /*17e0*/  IADD3 R58, P0, R22, UR8, RZ ;  /* 0x00000008163a7c10 */ /* 0x002fe4000ff1e0ff */
[C---:B------:R-:W-:Y:S01]  /*17f0*/  SHF.L.U64.HI R22, R52.reuse, 0x2, R23 ;  /* 0x0000000234167819 */ /* 0x040fe20000010217 */
[----:B------:R-:W-:Y:S01]  /*1800*/  IMAD.SHL.U32 R52, R52, 0x4, RZ ;  /* 0x0000000434347824 */ /* 0x000fe200078e00ff */
[----:B------:R-:W-:Y:S01]  /*1810*/  IADD3.X R59, R17, UR9, RZ, P0, !PT ;  /* 0x00000009113b7c10 */ /* 0x000fe200087fe4ff */
[----:B------:R0:W2:Y:S03]  /*1820*/  LDG.E.EL R19, desc[UR4][R54.64] ;  /* 0x0000000436137981 */ /* 0x0000a6000c2e1900 */
[----:B------:R-:W-:Y:S01]  /*1830*/  IADD3 R56, P0, R52, UR6, RZ ;  /* 0x0000000634387c10 */ /* 0x000fe2000ff1e0ff */
[----:B------:R-:W-:Y:S01]  /*1840*/  FADD R21, -R6, R21 ;  /* 0x0000001506157221 */ /* 0x000fe20000000100 */
[----:B------:R1:W3:Y:S02]  /*1850*/  LDG.E.EL R17, desc[UR4][R58.64] ;  /* 0x000000043a117981 */ /* 0x0002e4000c2e1900 */
[----:B------:R-:W-:-:S02]  /*1860*/  IADD3.X R57, R22, UR7, RZ, P0, !PT ;  /* 0x0000000716397c10 */ /* 0x000fc400087fe4ff */
[----:B------:R-:W-:Y:S01]  /*1870*/  IADD3 R52, P0, R52, UR8, RZ ;  /* 0x0000000834347c10 */ /* 0x000fe2000ff1e0ff */
[----:B------:R-:W-:Y:S01]  /*1880*/  FADD R27, R5, R50 ;  /* 0x00000032051b7221 */ /* 0x000fe20000000000 */
[----:B------:R-:W-:Y:S01]  /*1890*/  FFMA R25, R11, R21, R6 ;  /* 0x000000150b197223 */ /* 0x000fe20000000006 */
[----:B------:R-:W4:Y:S01]  /*18a0*/  LDG.E.EL R23, desc[UR4][R56.64] ;  /* 0x0000000438177981 */ /* 0x000f22000c2e1900 */
[----:B------:R-:W-:Y:S01]  /*18b0*/  IADD3.X R53, R22, UR9, RZ, P0, !PT ;  /* 0x0000000916357c10 */ /* 0x000fe200087fe4ff */
[----:B0-----:R-:W-:Y:S01]  /*18c0*/  FADD R55, R5, R20 ;  /* 0x0000001405377221 */ /* 0x001fe20000000000 */
[----:B------:R-:W-:-:S03]  /*18d0*/  IADD3 R5, P0, R7, R38, RZ ;  /* 0x0000002607057210 */ /* 0x000fc60007f1e0ff */
[----:B------:R0:W5:Y:S02]  /*18e0*/  LDG.E.EL R22, desc[UR4][R52.64] ;  /* 0x0000000434167981 */ /* 0x000164000c2e1900 */
[----:B------:R-:W-:Y:S02]  /*18f0*/  IMAD.X R6, R30, 0x1, R37, P0 ;  /* 0x000000011e067824 */ /* 0x000fe400000e0625 */
[----:B-1----:R-:W-:-:S03]  /*1900*/  IMAD.SHL.U32 R58, R5, 0x4, RZ ;  /* 0x00000004053a7824 */ /* 0x002fc600078e00ff */
[----:B------:R-:W-:Y:S02]  /*1910*/  SHF.L.U64.HI R5, R5, 0x2, R6 ;  /* 0x0000000205057819 */ /* 0x000fe40000010206 */
[----:B------:R-:W-:-:S04]  /*1920*/  IADD3 R60, P0, R58, UR6, RZ ;  /* 0x000000063a3c7c10 */ /* 0x000fc8000ff1e0ff */
[----:B------:R-:W-:Y:S02]  /*1930*/  IADD3.X R61, R5, UR7, RZ, P0, !PT ;  /* 0x00000007053d7c10 */ /* 0x000fe400087fe4ff */
[----:B------:R-:W-:-:S03]  /*1940*/  IADD3 R58, P0, R58, UR8, RZ ;  /* 0x000000083a3a7c10 */ /* 0x000fc6000ff1e0ff */
[----:B------:R-:W5:Y:S01]  /*1950*/  LDG.E.EL R21, desc[UR4][R60.64] ;  /* 0x000000043c157981 */ /* 0x000f62000c2e1900 */
[----:B------:R-:W-:-:S05]  /*1960*/  IADD3.X R59, R5, UR9, RZ, P0, !PT ;  /* 0x00000009053b7c10 */ /* 0x000fca00087fe4ff */
[----:B------:R1:W5:Y:S01]  /*1970*/  LDG.E.EL R20, desc[UR4][R58.64] ;  /* 0x000000043a147981 */ /* 0x000362000c2e1900 */
[----:B------:R-:W-:-:S05]  /*1980*/  IADD3 R5, P0, R7, R36, RZ ;  /* 0x0000002407057210 */ /* 0x000fca0007f1e0ff */
[----:B------:R-:W-:Y:S02]  /*1990*/  IMAD.X R30, R30, 0x1, R35, P0 ;  /* 0x000000011e1e7824 */ /* 0x000fe400000e0623 */
[----:B0-----:R-:W-:-:S03]  /*19a0*/  IMAD.SHL.U32 R52, R5, 0x4, RZ ;  /* 0x0000000405347824 */ /* 0x001fc600078e00ff */
[----:B------:R-:W-:Y:S02]  /*19b0*/  SHF.L.U64.HI R5, R5, 0x2, R30 ;  /* 0x0000000205057819 */ /* 0x000fe4000001021e */
[----:B------:R-:W-:Y:S02]  /*19c0*/  IADD3 R56, P0, R52, UR6, RZ ;  /* 0x0000000634387c10 */ /* 0x000fe4000ff1e0ff */
[----:B------:R-:W-:Y:S02]  /*19d0*/  IADD3 R52, P1, R52, UR8, RZ ;  /* 0x0000000834347c10 */ /* 0x000fe4000ff3e0ff */
[----:B------:R-:W-:Y:S01]  /*19e0*/  IADD3.X R57, R5, UR7, RZ, P0, !PT ;  /* 0x0000000705397c10 */ /* 0x000fe200087fe4ff */
[----:B------:R-:W-:-:S04]  /*19f0*/  FADD R30, R4, R51 ;  /* 0x00000033041e7221 */ /* 0x000fc80000000000 */
[----:B------:R-:W-:Y:S01]  /*1a00*/  FADD R43, R43, R30 ;  /* 0x0000001e2b2b7221 */ /* 0x000fe20000000000 */
[----:B------:R-:W-:Y:S02]  /*1a10*/  IADD3 R30, P0, R36, R29, RZ ;  /* 0x0000001d241e7210 */ /* 0x000fe40007f1e0ff */
[----:B------:R-:W-:Y:S02]  /*1a20*/  IADD3.X R53, R5, UR9, RZ, P1, !PT ;  /* 0x0000000905357c10 */ /* 0x000fe40008ffe4ff */
[----:B------:R-:W-:Y:S01]  /*1a30*/  IADD3 R50, P1, R38, R29, RZ ;  /* 0x0000001d26327210 */ /* 0x000fe20007f3e0ff */
[--C-:B------:R-:W-:Y:S02]  /*1a40*/  IMAD.X R7, R35, 0x1, R28.reuse, P0 ;  /* 0x0000000123077824 */ /* 0x100fe400000e061c */
[----:B------:R-:W-:Y:S01]  /*1a50*/  FADD R42, R42, R55 ;  /* 0x000000372a2a7221 */ /* 0x000fe20000000000 */
[C---:B------:R-:W-:Y:S01]  /*1a60*/  IMAD.SHL.U32 R54, R30.reuse, 0x4, RZ ;  /* 0x000000041e367824 */ /* 0x040fe200078e00ff */
[----:B------:R0:W5:Y:S01]  /*1a70*/  LDG.E.EL R6, desc[UR4][R52.64] ;  /* 0x0000000434067981 */ /* 0x000162000c2e1900 */
[----:B------:R-:W-:Y:S01]  /*1a80*/  IMAD.X R29, R37, 0x1, R28, P1 ;  /* 0x00000001251d7824 */ /* 0x000fe200008e061c */
[----:B------:R-:W-:-:S02]  /*1a90*/  SHF.L.U64.HI R30, R30, 0x2, R7 ;  /* 0x000000021e1e7819 */ /* 0x000fc40000010207 */
[----:B-1----:R-:W-:Y:S01]  /*1aa0*/  IADD3 R58, P0, R54, UR6, RZ ;  /* 0x00000006363a7c10 */ /* 0x002fe2000ff1e0ff */
[----:B------:R-:W5:Y:S01]  /*1ab0*/  LDG.E.EL R5, desc[UR4][R56.64] ;  /* 0x0000000438057981 */ /* 0x000f62000c2e1900 */
[C---:B------:R-:W-:Y:S01]  /*1ac0*/  SHF.L.U64.HI R29, R50.reuse, 0x2, R29 ;  /* 0x00000002321d7819 */ /* 0x040fe2000001021d */
[----:B------:R-:W-:Y:S01]  /*1ad0*/  IMAD.SHL.U32 R50, R50, 0x4, RZ ;  /* 0x0000000432327824 */ /* 0x000fe200078e00ff */
[----:B------:R-:W-:Y:S02]  /*1ae0*/  IADD3.X R59, R30, UR7, RZ, P0, !PT ;  /* 0x000000071e3b7c10 */ /* 0x000fe400087fe4ff */
[----:B------:R-:W-:-:S03]  /*1af0*/  IADD3 R54, P0, R54, UR8, RZ ;  /* 0x0000000836367c10 */ /* 0x000fc6000ff1e0ff */
[----:B------:R-:W5:Y:S01]  /*1b00*/  LDG.E.EL R7, desc[UR4][R58.64] ;  /* 0x000000043a077981 */ /* 0x000f62000c2e1900 */
[----:B------:R-:W-:Y:S02]  /*1b10*/  IADD3.X R55, R30, UR9, RZ, P0, !PT ;  /* 0x000000091e377c10 */ /* 0x000fe400087fe4ff */
[----:B0-----:R-:W-:Y:S02]  /*1b20*/  IADD3 R52, P0, R50, UR6, RZ ;  /* 0x0000000632347c10 */ /* 0x001fe4000ff1e0ff */
[----:B------:R-:W-:Y:S01]  /*1b30*/  IADD3 R50, P1, R50, UR8, RZ ;  /* 0x0000000832327c10 */ /* 0x000fe2000ff3e0ff */
[----:B------:R0:W5:Y:S01]  /*1b40*/  LDG.E.EL R28, desc[UR4][R54.64] ;  /* 0x00000004361c7981 */ /* 0x000162000c2e1900 */
[----:B------:R-:W-:Y:S01]  /*1b50*/  IADD3.X R53, R29, UR7, RZ, P0, !PT ;  /* 0x000000071d357c10 */ /* 0x000fe200087fe4ff */
[----:B------:R-:W-:Y:S01]  /*1b60*/  FADD R31, R4, R31 ;  /* 0x0000001f041f7221 */ /* 0x000fe20000000000 */
[----:B------:R-:W-:Y:S02]  /*1b70*/  IADD3 R34, P0, R33, R38, RZ ;  /* 0x0000002621227210 */ /* 0x000fe40007f1e0ff */
[----:B------:R-:W-:Y:S01]  /*1b80*/  IADD3.X R51, R29, UR9, RZ, P1, !PT ;  /* 0x000000091d337c10 */ /* 0x000fe20008ffe4ff */
[----:B------:R-:W-:Y:S01]  /*1b90*/  FADD R44, R44, R31 ;  /* 0x0000001f2c2c7221 */ /* 0x000fe20000000000 */
[----:B------:R1:W5:Y:S01]  /*1ba0*/  LDG.E.EL R29, desc[UR4][R52.64] ;  /* 0x00000004341d7981 */ /* 0x000362000c2e1900 */
[----:B------:R-:W-:-:S02]  /*1bb0*/  IMAD.X R31, R32, 0x1, R37, P0 ;  /* 0x00000001201f7824 */ /* 0x000fc400000e0625 */
[C---:B0-----:R-:W-:Y:S01]  /*1bc0*/  IMAD.SHL.U32 R54, R34.reuse, 0x4, RZ ;  /* 0x0000000422367824 */ /* 0x041fe200078e00ff */
[----:B------:R0:W5:Y:S01]  /*1bd0*/  LDG.E.EL R30, desc[UR4][R50.64] ;  /* 0x00000004321e7981 */ /* 0x000162000c2e1900 */
[----:B-1----:R-:W-:Y:S02]  /*1be0*/  IADD3 R52, P1, R33, R36, RZ ;  /* 0x0000002421347210 */ /* 0x002fe40007f3e0ff */
[----:B------:R-:W-:Y:S02]  /*1bf0*/  SHF.L.U64.HI R34, R34, 0x2, R31 ;  /* 0x0000000222227819 */ /* 0x000fe4000001021f */
[----:B------:R-:W-:Y:S01]  /*1c00*/  IADD3 R56, P0, R54, UR6, RZ ;  /* 0x0000000636387c10 */ /* 0x000fe2000ff1e0ff */
[----:B------:R-:W-:-:S03]  /*1c10*/  IMAD.X R33, R32, 0x1, R35, P1 ;  /* 0x0000000120217824 */ /* 0x000fc600008e0623 */
[----:B------:R-:W-:Y:S02]  /*1c20*/  IADD3.X R57, R34, UR7, RZ, P0, !PT ;  /* 0x0000000722397c10 */ /* 0x000fe400087fe4ff */
[C---:B------:R-:W-:Y:S01]  /*1c30*/  SHF.L.U64.HI R33, R52.reuse, 0x2, R33 ;  /* 0x0000000234217819 */ /* 0x040fe20000010221 */
[----:B------:R-:W-:Y:S01]  /*1c40*/  IMAD.SHL.U32 R52, R52, 0x4, RZ ;  /* 0x0000000434347824 */ /* 0x000fe200078e00ff */
[----:B------:R-:W-:Y:S01]  /*1c50*/  IADD3 R54, P0, R54, UR8, RZ ;  /* 0x0000000836367c10 */ /* 0x000fe2000ff1e0ff */
[----:B------:R-:W-:Y:S01]  /*1c60*/  FADD R49, R4, R49 ;  /* 0x0000003104317221 */ /* 0x000fe20000000000 */
[----:B------:R-:W5:Y:S02]  /*1c70*/  LDG.E.EL R31, desc[UR4][R56.64] ;  /* 0x00000004381f7981 */ /* 0x000f64000c2e1900 */
[----:B------:R-:W-:Y:S02]  /*1c80*/  IADD3.X R55, R34, UR9, RZ, P0, !PT ;  /* 0x0000000922377c10 */ /* 0x000fe400087fe4ff */
[----:B0-----:R-:W-:-:S02]  /*1c90*/  IADD3 R50, P0, R52, UR6, RZ ;  /* 0x0000000634327c10 */ /* 0x001fc4000ff1e0ff */
[----:B------:R-:W-:Y:S01]  /*1ca0*/  IADD3 R52, P1, R52, UR8, RZ ;  /* 0x0000000834347c10 */ /* 0x000fe2000ff3e0ff */
[----:B------:R-:W-:Y:S01]  /*1cb0*/  FADD R46, R46, R49 ;  /* 0x000000312e2e7221 */ /* 0x000fe20000000000 */
[----:B------:R-:W5:Y:S02]  /*1cc0*/  LDG.E.EL R32, desc[UR4][R54.64] ;  /* 0x0000000436207981 */ /* 0x000f64000c2e1900 */
[----:B------:R-:W-:Y:S02]  /*1cd0*/  IADD3.X R53, R33, UR9, RZ, P1, !PT ;  /* 0x0000000921357c10 */ /* 0x000fe40008ffe4ff */
[----:B------:R-:W-:Y:S02]  /*1ce0*/  IADD3 R49, P1, R38, R39, RZ ;  /* 0x0000002726317210 */ /* 0x000fe40007f3e0ff */
[----:B------:R-:W-:Y:S01]  /*1cf0*/  IADD3.X R51, R33, UR7, RZ, P0, !PT ;  /* 0x0000000721337c10 */ /* 0x000fe200087fe4ff */
[----:B------:R0:W5:Y:S01]  /*1d00*/  LDG.E.EL R34, desc[UR4][R52.64] ;  /* 0x0000000434227981 */ /* 0x000162000c2e1900 */
[----:B------:R-:W-:-:S02]  /*1d10*/  IADD3 R38, P2, R47, R38, RZ ;  /* 0x000000262f267210 */ /* 0x000fc40007f5e0ff */
[----:B------:R-:W-:Y:S01]  /*1d20*/  IADD3 R39, P0, R36, R39, RZ ;  /* 0x0000002724277210 */ /* 0x000fe20007f1e0ff */
[----:B------:R1:W5:Y:S01]  /*1d30*/  LDG.E.EL R33, desc[UR4][R50.64] ;  /* 0x0000000432217981 */ /* 0x000362000c2e1900 */
[----:B------:R-:W-:Y:S01]  /*1d40*/  IADD3 R47, P3, R47, R36, RZ ;  /* 0x000000242f2f7210 */ /* 0x000fe20007f7e0ff */
[----:B------:R-:W-:-:S05]  /*1d50*/  IMAD.X R36, R37, 0x1, R40, P1 ;  /* 0x0000000125247824 */ /* 0x000fca00008e0628 */
[C---:B------:R-:W-:Y:S01]  /*1d60*/  SHF.L.U64.HI R36, R49.reuse, 0x2, R36 ;  /* 0x0000000231247819 */ /* 0x040fe20000010224 */
[----:B------:R-:W-:Y:S02]  /*1d70*/  IMAD.SHL.U32 R49, R49, 0x4, RZ ;  /* 0x0000000431317824 */ /* 0x000fe400078e00ff */
[----:B------:R-:W-:Y:S02]  /*1d80*/  IMAD.X R40, R35, 0x1, R40, P0 ;  /* 0x0000000123287824 */ /* 0x000fe400000e0628 */
[C---:B------:R-:W-:Y:S01]  /*1d90*/  IMAD.X R37, R48.reuse, 0x1, R37, P2 ;  /* 0x0000000130257824 */ /* 0x040fe200010e0625 */
[----:B0-----:R-:W-:Y:S01]  /*1da0*/  IADD3 R52, P0, R49, UR6, RZ ;  /* 0x0000000631347c10 */ /* 0x001fe2000ff1e0ff */
[----:B-1----:R-:W-:-:S03]  /*1db0*/  IMAD.X R50, R48, 0x1, R35, P3 ;  /* 0x0000000130327824 */ /* 0x002fc600018e0623 */
[----:B------:R-:W-:Y:S02]  /*1dc0*/  IADD3.X R53, R36, UR7, RZ, P0, !PT ;  /* 0x0000000724357c10 */ /* 0x000fe400087fe4ff */
[C---:B------:R-:W-:Y:S01]  /*1dd0*/  SHF.L.U64.HI R51, R38.reuse, 0x2, R37 ;  /* 0x0000000226337819 */ /* 0x040fe20000010225 */
[----:B------:R-:W-:Y:S01]  /*1de0*/  IMAD.SHL.U32 R38, R38, 0x4, RZ ;  /* 0x0000000426267824 */ /* 0x000fe200078e00ff */
[----:B------:R-:W-:Y:S01]  /*1df0*/  IADD3 R48, P0, R49, UR8, RZ ;  /* 0x0000000831307c10 */ /* 0x000fe2000ff1e0ff */
[----:B------:R-:W5:Y:S03]  /*1e00*/  LDG.E.EL R35, desc[UR4][R52.64] ;  /* 0x0000000434237981 */ /* 0x000f66000c2e1900 */
[----:B------:R-:W-:Y:S02]  /*1e10*/  IADD3.X R49, R36, UR9, RZ, P0, !PT ;  /* 0x0000000924317c10 */ /* 0x000fe400087fe4ff */
[----:B------:R-:W-:-:S02]  /*1e20*/  IADD3 R56, P0, R38, UR6, RZ ;  /* 0x0000000626387c10 */ /* 0x000fc4000ff1e0ff */
[C---:B------:R-:W-:Y:S01]  /*1e30*/  SHF.L.U64.HI R40, R39.reuse, 0x2, R40 ;  /* 0x0000000227287819 */ /* 0x040fe20000010228 */
[----:B------:R0:W5:Y:S01]  /*1e40*/  LDG.E.EL R36, desc[UR4][R48.64] ;  /* 0x0000000430247981 */ /* 0x000162000c2e1900 */
[----:B------:R-:W-:Y:S01]  /*1e50*/  IADD3.X R57, R51, UR7, RZ, P0, !PT ;  /* 0x0000000733397c10 */ /* 0x000fe200087fe4ff */
[----:B------:R-:W-:Y:S01]  /*1e60*/  IMAD.SHL.U32 R39, R39, 0x4, RZ ;  /* 0x0000000427277824 */ /* 0x000fe200078e00ff */
[----:B------:R-:W-:-:S03]  /*1e70*/  IADD3 R54, P0, R38, UR8, RZ ;  /* 0x0000000826367c10 */ /* 0x000fc6000ff1e0ff */
[----:B------:R1:W5:Y:S01]  /*1e80*/  LDG.E.EL R37, desc[UR4][R56.64] ;  /* 0x0000000438257981 */ /* 0x000362000c2e1900 */
[C---:B------:R-:W-:Y:S01]  /*1e90*/  SHF.L.U64.HI R50, R47.reuse, 0x2, R50 ;  /* 0x000000022f327819 */ /* 0x040fe20000010232 */
[----:B0-----:R-:W-:Y:S02]  /*1ea0*/  IMAD.SHL.U32 R48, R47, 0x4, RZ ;  /* 0x000000042f307824 */ /* 0x001fe400078e00ff */
[----:B-1----:R-:W-:Y:S01]  /*1eb0*/  FADD R56, R4, R41 ;  /* 0x0000002904387221 */ /* 0x002fe20000000000 */
[----:B------:R-:W-:-:S03]  /*1ec0*/  IADD3.X R55, R51, UR9, RZ, P0, !PT ;  /* 0x0000000933377c10 */ /* 0x000fc600087fe4ff */
[----:B------:R-:W-:Y:S01]  /*1ed0*/  FADD R47, R45, R56 ;  /* 0x000000382d2f7221 */ /* 0x000fe20000000000 */
[----:B------:R-:W-:Y:S01]  /*1ee0*/  IADD3 R58, P0, R39, UR6, RZ ;  /* 0x00000006273a7c10 */ /* 0x000fe2000ff1e0ff */
[----:B------:R-:W-:Y:S01]  /*1ef0*/  FADD R45, R26, R27 ;  /* 0x0000001b1a2d7221 */ /* 0x000fe20000000000 */
[----:B------:R-:W-:Y:S01]  /*1f00*/  IADD3 R52, P1, R39, UR8, RZ ;  /* 0x0000000827347c10 */ /* 0x000fe2000ff3e0ff */
[----:B------:R-:W-:Y:S01]  /*1f10*/  FADD R26, -R47, R44 ;  /* 0x0000002c2f1a7221 */ /* 0x000fe20000000100 */
[----:B------:R-:W-:Y:S01]  /*1f20*/  IADD3.X R59, R40, UR7, RZ, P0, !PT ;  /* 0x00000007283b7c10 */ /* 0x000fe200087fe4ff */
[----:B------:R0:W5:Y:S01]  /*1f30*/  LDG.E.EL R38, desc[UR4][R54.64] ;  /* 0x0000000436267981 */ /* 0x000162000c2e1900 */
[----:B------:R-:W-:Y:S01]  /*1f40*/  IADD3.X R53, R40, UR9, RZ, P1, !PT ;  /* 0x0000000928357c10 */ /* 0x000fe20008ffe4ff */
[----:B------:R-:W-:Y:S01]  /*1f50*/  FFMA R47, R9, R26, R47 ;  /* 0x0000001a092f7223 */ /* 0x000fe2000000002f */
[----:B------:R-:W-:Y:S01]  /*1f60*/  IADD3 R56, P0, R48, UR6, RZ ;  /* 0x0000000630387c10 */ /* 0x000fe2000ff1e0ff */
[----:B------:R-:W1:Y:S01]  /*1f70*/  LDC.64 R26, c[0x0][0x268] ;  /* 0x00009a00ff1a7b82 */ /* 0x000e620000000a00 */
[----:B------:R-:W-:Y:S01]  /*1f80*/  FADD R43, -R46, R43 ;  /* 0x0000002b2e2b7221 */ /* 0x000fe20000000100 */
[----:B------:R0:W5:Y:S01]  /*1f90*/  LDG.E.EL R40, desc[UR4][R52.64] ;  /* 0x0000000434287981 */ /* 0x000162000c2e1900 */
[----:B------:R-:W-:Y:S01]  /*1fa0*/  IADD3.X R57, R50, UR7, RZ, P0, !PT ;  /* 0x0000000732397c10 */ /* 0x000fe200087fe4ff */
[----:B------:R-:W-:Y:S01]  /*1fb0*/  FADD R42, -R45, R42 ;  /* 0x0000002a2d2a7221 */ /* 0x000fe20000000100 */
[----:B------:R-:W-:Y:S01]  /*1fc0*/  FADD R15, -R24, R15 ;  /* 0x0000000f180f7221 */ /* 0x000fe20000000100 */
[----:B------:R-:W-:Y:S01]  /*1fd0*/  FADD R18, -R25, R18 ;  /* 0x0000001219127221 */ /* 0x000fe20000000100 */
[----:B------:R-:W5:Y:S01]  /*1fe0*/  LDG.E.EL R39, desc[UR4][R58.64] ;  /* 0x000000043a277981 */ /* 0x000f62000c2e1900 */
[----:B0-----:R-:W0:Y:S01]  /*1ff0*/  LDC.64 R54, c[0x0][0x260] ;  /* 0x00009800ff367b82 */ /* 0x001e220000000a00 */
[----:B------:R-:W-:Y:S01]  /*2000*/  FFMA R44, R9, R43, R46 ;  /* 0x0000002b092c7223 */ /* 0x000fe2000000002e */
[----:B------:R-:W-:Y:S01]  /*2010*/  IADD3 R52, P0, R48, UR8, RZ ;  /* 0x0000000830347c10 */ /* 0x000fe2000ff1e0ff */
[----:B------:R-:W5:Y:S05]  /*2020*/  LDG.E.EL R41, desc[UR4][R56.64] ;  /* 0x0000000438297981 */ /* 0x000f6a000c2e1900 */
[----:B------:R-:W0:Y:S01]  /*2030*/  LDC.64 R48, c[0x0][0x270] ;  /* 0x00009c00ff307b82 */ /* 0x000e220000000a00 */
[----:B------:R-:W-:Y:S01]  /*2040*/  FFMA R46, R8, R42, R45 ;  /* 0x0000002a082e7223 */ /* 0x000fe2000000002d */
[C---:B------:R-:W-:Y:S01]  /*2050*/  FFMA R42, R13.reuse, R15, R24 ;  /* 0x0000000f0d2a7223 */ /* 0x040fe20000000018 */
[----:B------:R-:W-:Y:S01]  /*2060*/  FFMA R43, R13, R18, R25 ;  /* 0x000000120d2b7223 */ /* 0x000fe20000000019 */
[----:B------:R-:W-:Y:S01]  /*2070*/  IADD3.X R53, R50, UR9, RZ, P0, !PT ;  /* 0x0000000932357c10 */ /* 0x000fe200087fe4ff */
[----:B------:R-:W-:Y:S01]  /*2080*/  FADD R14, -R46, R14 ;  /* 0x0000000e2e0e7221 */ /* 0x000fe20000000100 */
[----:B------:R-:W-:Y:S01]  /*2090*/  FADD R45, -R44, R47 ;  /* 0x0000002f2c2d7221 */ /* 0x000fe20000000100 */
[----:B-1----:R-:W-:-:S04]  /*20a0*/  IMAD.WIDE R24, R12, 0x4, R26 ;  /* 0x000000040c187825 */ /* 0x002fc800078e021a */
[----:B------:R-:W-:Y:S01]  /*20b0*/  FFMA R46, R13, R14, R46 ;  /* 0x0000000e0d2e7223 */ /* 0x000fe2000000002e */
[----:B------:R-:W-:Y:S01]  /*20c0*/  FFMA R45, R3, R45, R44 ;  /* 0x0000002d032d7223 */ /* 0x000fe2000000002c */
[----:B------:R1:W5:Y:S04]  /*20d0*/  LDG.E.EL R9, desc[UR4][R52.64] ;  /* 0x0000000434097981 */ /* 0x000368000c2e1900 */
[----:B------:R-:W5:Y:S01]  /*20e0*/  LDG.E.EL R44, desc[UR4][R24.64] ;  /* 0x00000004182c7981 */ /* 0x000f62000c2e1900 */
[----:B0-----:R-:W-:-:S05]  /*20f0*/  IMAD.WIDE R54, R2, 0x4, R54 ;  /* 0x0000000402367825 */ /* 0x001fca00078e0236 */
[----:B------:R-:W5:Y:S01]  /*2100*/  LDG.E.128 R12, desc[UR4][R54.64] ;  /* 0x00000004360c7981 */ /* 0x000f62000c1e1d00 */
[----:B------:R-:W-:-:S04]  /*2110*/  IMAD.WIDE R48, R2, 0x4, R48 ;  /* 0x0000000402307825 */ /* 0x000fc800078e0230 */
[----:B-1----:R-:W-:Y:S02]  /*2120*/  IMAD.WIDE R52, R16, 0x4, R26 ;  /* 0x0000000410347825 */ /* 0x002fe400078e021a */
[----:B------:R-:W5:Y:S04]  /*2130*/  LDG.E.128 R24, desc[UR4][R48.64+0x800] ;  /* 0x0008000430187981 */ /* 0x000f68000c1e1d00 */
[----:B------:R-:W5:Y:S01]  /*2140*/  LDG.E.EL R52, desc[UR4][R52.64] ;  /* 0x0000000434347981 */ /* 0x000f62000c2e1900 */
[----:B--2---:R-:W-:-:S04]  /*2150*/  FADD R18, R4, R19 ;  /* 0x0000001304127221 */ /* 0x004fc80000000000 */
[----:B---3--:R-:W-:Y:S02]  /*2160*/  FADD R47, R17, R18 ;  /* 0x00000012112f7221 */ /* 0x008fe40000000000 */
[----:B------:R-:W2:Y:S01]  /*2170*/  LDG.E.128 R16, desc[UR4][R48.64] ;  /* 0x0000000430107981 */ /* 0x000ea2000c1e1d00 */
[----:B----4-:R-:W-:-:S04]  /*2180*/  FADD R23, R4, R23 ;  /* 0x0000001704177221 */ /* 0x010fc80000000000 */
[----:B-----5:R-:W-:Y:S01]  /*2190*/  FADD R51, R22, R23 ;  /* 0x0000001716337221 */ /* 0x020fe20000000000 */
[----:B------:R-:W-:-:S04]  /*21a0*/  FADD R21, R4, R21 ;  /* 0x0000001504157221 */ /* 0x000fc80000000000 */
[----:B------:R-:W-:Y:S02]  /*21b0*/  FADD R50, R20, R21 ;  /* 0x0000001514327221 */ /* 0x000fe40000000000 */
[----:B------:R-:W3:Y:S02]  /*21c0*/  LDG.E.128 R20, desc[UR4][R54.64+0x800] ;  /* 0x0008000436147981 */ /* 0x000ee4000c1e1d00 */
[----:B------:R-:W-:Y:S01]  /*21d0*/  FADD R50, -R51, R50 ;  /* 0x0000003233327221 */ /* 0x000fe20000000100 */
[----:B------:R-:W-:-:S04]  /*21e0*/  FADD R5, R4, R5 ;  /* 0x0000000504057221 */ /* 0x000fc80000000000 */
[----:B------:R-:W-:Y:S01]  /*21f0*/  FADD R6, R6, R5 ;  /* 0x0000000506067221 */ /* 0x000fe20000000000 */
[C---:B------:R-:W-:Y:S01]  /*2200*/  FADD R7, R4.reuse, R7 ;  /* 0x0000000704077221 */ /* 0x040fe20000000000 */
[----:B------:R-:W-:-:S04]  /*2210*/  FADD R5, R4, R29 ;  /* 0x0000001d04057221 */ /* 0x000fc80000000000 */
[----:B------:R-:W-:Y:S01]  /*2220*/  FADD R5, R30, R5 ;  /* 0x000000051e057221 */ /* 0x000fe20000000000 */
[----:B------:R-:W-:Y:S01]  /*2230*/  FADD R30, -R47, R6 ;  /* 0x000000062f1e7221 */ /* 0x000fe20000000100 */
[----:B------:R-:W-:-:S03]  /*2240*/  FFMA R6, R10, R50, R51 ;  /* 0x000000320a067223 */ /* 0x000fc60000000033 */
[----:B------:R-:W-:Y:S01]  /*2250*/  FFMA R47, R10, R30, R47 ;  /* 0x0000001e0a2f7223 */ /* 0x000fe2000000002f */
[----:B------:R-:W-:Y:S01]  /*2260*/  FADD R7, R28, R7 ;  /* 0x000000071c077221 */ /* 0x000fe20000000000 */
[----:B------:R-:W-:-:S04]  /*2270*/  FADD R31, R4, R31 ;  /* 0x0000001f041f7221 */ /* 0x000fc80000000000 */
[----:B------:R-:W-:-:S04]  /*2280*/  FADD R32, R32, R31 ;  /* 0x0000001f20207221 */ /* 0x000fc80000000000 */
[----:B------:R-:W-:Y:S01]  /*2290*/  FADD R10, -R5, R32 ;  /* 0x00000020050a7221 */ /* 0x000fe20000000100 */
[----:B------:R-:W-:-:S03]  /*22a0*/  FADD R33, R4, R33 ;  /* 0x0000002104217221 */ /* 0x000fc60000000000 */
[----:B------:R-:W-:Y:S01]  /*22b0*/  FFMA R10, R8, R10, R5 ;  /* 0x0000000a080a7223 */ /* 0x000fe20000000005 */
[----:B------:R-:W-:-:S04]  /*22c0*/  FADD R34, R34, R33 ;  /* 0x0000002122227221 */ /* 0x000fc80000000000 */
[----:B------:R-:W-:Y:S01]  /*22d0*/  FADD R34, -R7, R34 ;  /* 0x0000002207227221 */ /* 0x000fe20000000100 */
[----:B------:R-:W-:-:S04]  /*22e0*/  FADD R35, R4, R35 ;  /* 0x0000002304237221 */ /* 0x000fc80000000000 */
[----:B------:R-:W-:Y:S01]  /*22f0*/  FADD R36, R36, R35 ;  /* 0x0000002324247221 */ /* 0x000fe20000000000 */
[----:B------:R-:W-:Y:S01]  /*2300*/  FADD R37, R4, R37 ;  /* 0x0000002504257221 */ /* 0x000fe20000000000 */
[----:B------:R-:W-:Y:S01]  /*2310*/  FFMA R7, R8, R34, R7 ;  /* 0x0000002208077223 */ /* 0x000fe20000000007 */
[----:B------:R-:W-:-:S03]  /*2320*/  FADD R47, -R6, R47 ;  /* 0x0000002f062f7221 */ /* 0x000fc60000000100 */
[----:B------:R-:W-:Y:S01]  /*2330*/  FADD R7, -R10, R7 ;  /* 0x000000070a077221 */ /* 0x000fe20000000100 */
[----:B------:R-:W-:Y:S01]  /*2340*/  FADD R37, R38, R37 ;  /* 0x0000002526257221 */ /* 0x000fe20000000000 */
[C---:B------:R-:W-:Y:S01]  /*2350*/  FADD R39, R4.reuse, R39 ;  /* 0x0000002704277221 */ /* 0x040fe20000000000 */
[----:B------:R-:W-:-:S03]  /*2360*/  FADD R4, R4, R41 ;  /* 0x0000002904047221 */ /* 0x000fc60000000000 */
[----:B------:R-:W-:Y:S01]  /*2370*/  FADD R40, R40, R39 ;  /* 0x0000002728287221 */ /* 0x000fe20000000000 */
[----:B------:R-:W-:-:S04]  /*2380*/  FADD R37, -R36, R37 ;  /* 0x0000002524257221 */ /* 0x000fc80000000100 */
[----:B------:R-:W-:Y:S01]  /*2390*/  FFMA R36, R11, R37, R36 ;  /* 0x000000250b247223 */ /* 0x000fe20000000024 */
[----:B------:R-:W-:-:S04]  /*23a0*/  FADD R9, R9, R4 ;  /* 0x0000000409097221 */ /* 0x000fc80000000000 */
[----:B------:R-:W-:Y:S01]  /*23b0*/  FADD R9, -R40, R9 ;  /* 0x0000000928097221 */ /* 0x000fe20000000100 */
[--C-:B------:R-:W-:Y:S01]  /*23c0*/  FADD R5, R12, R44.reuse ;  /* 0x0000002c0c057221 */ /* 0x100fe20000000000 */
[----:B------:R-:W-:Y:S02]  /*23d0*/  FADD R4, R13, R44 ;  /* 0x0000002c0d047221 */ /* 0x000fe40000000000 */
[----:B------:R-:W-:Y:S01]  /*23e0*/  FFMA R9, R11, R9, R40 ;  /* 0x000000090b097223 */ /* 0x000fe20000000028 */
[----:B------:R-:W-:-:S03]  /*23f0*/  FADD R11, R14, R44 ;  /* 0x0000002c0e0b7221 */ /* 0x000fc60000000000 */
[----:B------:R-:W-:Y:S01]  /*2400*/  FADD R9, -R36, R9 ;  /* 0x0000000924097221 */ /* 0x000fe20000000100 */
[----:B------:R-:W-:Y:S01]  /*2410*/  FFMA R7, R3, R7, R10 ;  /* 0x0000000703077223 */ /* 0x000fe2000000000a */
[----:B------:R-:W-:Y:S01]  /*2420*/  FADD R8, R15, R44 ;  /* 0x0000002c0f087221 */ /* 0x000fe20000000000 */
[C---:B------:R-:W-:Y:S01]  /*2430*/  FFMA R6, R3.reuse, R47, R6 ;  /* 0x0000002f03067223 */ /* 0x040fe20000000006 */
[----:B------:R-:W-:Y:S01]  /*2440*/  FFMA R9, R3, R9, R36 ;  /* 0x0000000903097223 */ /* 0x000fe20000000024 */
[----:B--2---:R-:W-:Y:S01]  /*2450*/  FADD R5, R16, R5 ;  /* 0x0000000510057221 */ /* 0x004fe20000000000 */
[----:B------:R-:W-:-:S04]  /*2460*/  FADD R17, R17, R4 ;  /* 0x0000000411117221 */ /* 0x000fc80000000000 */
[----:B------:R-:W-:Y:S01]  /*2470*/  FSETP.GEU.AND P6, PT, R5, -R46, PT ;  /* 0x8000002e0500720b */ /* 0x000fe20003fce000 */
[----:B------:R-:W-:Y:S02]  /*2480*/  FADD R46, R46, R5 ;  /* 0x000000052e2e7221 */ /* 0x000fe40000000000 */
[----:B------:R-:W0:Y:S01]  /*2490*/  LDC.64 R4, c[0x0][0x210] ;  /* 0x00008400ff047b82 */ /* 0x000e220000000a00 */
[----:B------:R-:W-:Y:S01]  /*24a0*/  FADD R11, R18, R11 ;  /* 0x0000000b120b7221 */ /* 0x000fe20000000000 */
[----:B------:R-:W-:Y:S01]  /*24b0*/  FSETP.GEU.AND P0, PT, R17, -R0, PT ;  /* 0x800000001100720b */ /* 0x000fe20003f0e000 */
[----:B------:R-:W-:Y:S02]  /*24c0*/  FADD R17, R0, R17 ;  /* 0x0000001100117221 */ /* 0x000fe40000000000 */
[----:B------:R-:W-:Y:S01]  /*24d0*/  FADD R10, R42, R11 ;  /* 0x0000000b2a0a7221 */ /* 0x000fe20000000000 */
[----:B------:R-:W-:Y:S01]  /*24e0*/  FSETP.GEU.AND P1, PT, R11, -R42, PT ;  /* 0x8000002a0b00720b */ /* 0x000fe20003f2e000 */
[----:B------:R-:W-:-:S05]  /*24f0*/  FADD R8, R19, R8 ;  /* 0x0000000813087221 */ /* 0x000fca0000000000 */
[----:B------:R-:W-:Y:S01]  /*2500*/  FSETP.GEU.AND P2, PT, R8, -R43, PT ;  /* 0x8000002b0800720b */ /* 0x000fe20003f4e000 */
[----:B------:R-:W-:Y:S01]  /*2510*/  FADD R43, R43, R8 ;  /* 0x000000082b2b7221 */ /* 0x000fe20000000000 */
[----:B------:R-:W-:Y:S01]  /*2520*/  SEL R8, R46, RZ, P6 ;  /* 0x000000ff2e087207 */ /* 0x000fe20003000000 */
[--C-:B---3--:R-:W-:Y:S01]  /*2530*/  FADD R3, R20, R52.reuse ;  /* 0x0000003414037221 */ /* 0x108fe20000000000 */
[--C-:B------:R-:W-:Y:S01]  /*2540*/  FADD R0, R21, R52.reuse ;  /* 0x0000003415007221 */ /* 0x100fe20000000000 */
[--C-:B------:R-:W-:Y:S01]  /*2550*/  FADD R11, R22, R52.reuse ;  /* 0x00000034160b7221 */ /* 0x100fe20000000000 */
[----:B------:R-:W-:Y:S01]  /*2560*/  FADD R52, R23, R52 ;  /* 0x0000003417347221 */ /* 0x000fe20000000000 */
[----:B------:R-:W-:Y:S01]  /*2570*/  FADD R24, R24, R3 ;  /* 0x0000000318187221 */ /* 0x000fe20000000000 */
[----:B------:R-:W-:Y:S01]  /*2580*/  FADD R0, R25, R0 ;  /* 0x0000000019007221 */ /* 0x000fe20000000000 */
[----:B------:R-:W-:Y:S01]  /*2590*/  FADD R11, R26, R11 ;  /* 0x0000000b1a0b7221 */ /* 0x000fe20000000000 */
[----:B------:R-:W-:-:S02]  /*25a0*/  FADD R52, R27, R52 ;  /* 0x000000341b347221 */ /* 0x000fc40000000000 */
[----:B------:R-:W-:Y:S01]  /*25b0*/  FSETP.GEU.AND P3, PT, R24, -R7, PT ;  /* 0x800000071800720b */ /* 0x000fe20003f6e000 */
[----:B------:R-:W-:Y:S01]  /*25c0*/  FADD R7, R7, R24 ;  /* 0x0000001807077221 */ /* 0x000fe20000000000 */
[----:B------:R-:W-:Y:S01]  /*25d0*/  FSETP.GEU.AND P4, PT, R0, -R45, PT ;  /* 0x8000002d0000720b */ /* 0x000fe20003f8e000 */
[----:B------:R-:W-:Y:S01]  /*25e0*/  FADD R0, R45, R0 ;  /* 0x000000002d007221 */ /* 0x000fe20000000000 */
[----:B------:R-:W-:Y:S01]  /*25f0*/  FSETP.GEU.AND P5, PT, R11, -R6, PT ;  /* 0x800000060b00720b */ /* 0x000fe20003fae000 */
[----:B------:R-:W-:Y:S01]  /*2600*/  FADD R6, R6, R11 ;  /* 0x0000000b06067221 */ /* 0x000fe20000000000 */
[----:B------:R-:W-:Y:S01]  /*2610*/  FSETP.GEU.AND P6, PT, R52, -R9, PT ;  /* 0x800000093400720b */ /* 0x000fe20003fce000 */
[----:B------:R-:W-:Y:S01]  /*2620*/  FADD R52, R9, R52 ;  /* 0x0000003409347221 */ /* 0x000fe20000000000 */
[----:B0-----:R-:W-:Y:S01]  /*2630*/  IMAD.WIDE R4, R2, 0x4, R4 ;  /* 0x0000000402047825 */ /* 0x001fe200078e0204 */
[----:B------:R-:W-:Y:S02]  /*2640*/  SEL R9, R17, RZ, P0 ;  /* 0x000000ff11097207 */ /* 0x000fe40000000000 */
[----:B------:R-:W-:-:S02]  /*2650*/  SEL R10, R10, RZ, P1 ;  /* 0x000000ff0a0a7207 */ /* 0x000fc40000800000 */
[----:B------:R-:W-:Y:S02]  /*2660*/  SEL R11, R43, RZ, P2 ;  /* 0x000000ff2b0b7207 */ /* 0x000fe40001000000 */
[----:B------:R-:W-:Y:S02]  /*2670*/  SEL R12, R7, RZ, P3 ;  /* 0x000000ff070c7207 */ /* 0x000fe40001800000 */
[----:B------:R-:W-:Y:S02]  /*2680*/  SEL R13, R0, RZ, P4 ;  /* 0x000000ff000d7207 */ /* 0x000fe40002000000 */
[----:B------:R-:W-:Y:S02]  /*2690*/  SEL R14, R6, RZ, P5 ;  /* 0x000000ff060e7207 */ /* 0x000fe40002800000 */
[----:B------:R-:W-:Y:S01]  /*26a0*/  SEL R15, R52, RZ, P6 ;  /* 0x000000ff340f7207 */ /* 0x000fe20003000000 */
[----:B------:R-:W-:Y:S04]  /*26b0*/  STG.E.128 desc[UR4][R4.64], R8 ;  /* 0x0000000804007986 */ /* 0x000fe8000c101d04 */
[----:B------:R-:W-:Y:S01]  /*26c0*/  STG.E.128 desc[UR4][R4.64+0x800], R12 ;  /* 0x0008000c04007986 */ /* 0x000fe2000c101d04 */
[----:B------:R-:W-:Y:S05]  /*26d0*/  EXIT ;  /* 0x000000000000794d */ /* 0x000fea0003800000 */
.L_x_0:
[----:B------:R-:W-:-:S00]  /*26e0*/  BRA `(.L_x_0) ;  /* 0xfffffffc00fc7947 */ /* 0x000fc0000383ffff */
[----:B------:R-:W-:-:S00]  /*26f0*/  NOP ;  /* 0x0000000000007918 */ /* 0x000fc00000000000 */
        /* <DEDUP_REMOVED lines=8> */
.L_x_1:


//--------------------- .nv.constant0.triton_poi_fused__unsafe_index_add_convolution_mul_relu_sub_36 --------------------------
	.section	.nv.constant0.triton_poi_fused__unsafe_index_add_convolution_mul_relu_sub_36,"a",@progbits
	.sectionflags	@""
	.align	4
.nv.constant0.triton_poi_fused__unsafe_index_add_convolution_mul_relu_sub_36:
	.zero		636
